def matmul_kernel(
    a_ptr,
    b_ptr,
    c_ptr,
    M,
    N,
    K,
    stride_am,
    stride_ak,
    stride_bk,
    stride_bn,
    stride_cm,
    stride_cn,
    BLOCK_M: tl.constexpr,
    BLOCK_N: tl.constexpr,
    BLOCK_K: tl.constexpr,
    GROUP_M: tl.constexpr,
):
    pid = tl.program_id(axis=0)
    num_pid_m = tl.cdiv(M, BLOCK_M)
    num_pid_n = tl.cdiv(N, BLOCK_N)
    num_pid_in_group = GROUP_M * num_pid_n
    group_id = pid // num_pid_in_group
    first_pid_m = group_id * GROUP_M
    group_size_m = min(num_pid_m - first_pid_m, GROUP_M)
    pid_m = first_pid_m + ((pid % num_pid_in_group) % group_size_m)
    pid_n = (pid % num_pid_in_group) // group_size_m

    offs_am = (pid_m * BLOCK_M + tl.arange(0, BLOCK_M)) % M
    offs_bn = (pid_n * BLOCK_N + tl.arange(0, BLOCK_N)) % N
    offs_k = tl.arange(0, BLOCK_K)
    a_ptrs = a_ptr + offs_am[:, None] * stride_am + offs_k[None, :] * stride_ak
    b_ptrs = b_ptr + offs_k[:, None] * stride_bk + offs_bn[None, :] * stride_bn

    acc = tl.zeros((BLOCK_M, BLOCK_N), dtype=tl.float32)
    for kk in range(0, tl.cdiv(K, BLOCK_K)):
        a = tl.load(a_ptrs, mask=offs_k[None, :] < K - kk * BLOCK_K, other=0.0)
        b = tl.load(b_ptrs, mask=offs_k[:, None] < K - kk * BLOCK_K, other=0.0)
        acc = tl.dot(a, b, acc)
        a_ptrs += BLOCK_K * stride_ak
        b_ptrs += BLOCK_K * stride_bk

    c = acc.to(c_ptr.dtype.element_ty)
    offs_cm = pid_m * BLOCK_M + tl.arange(0, BLOCK_M)
    offs_cn = pid_n * BLOCK_N + tl.arange(0, BLOCK_N)
    c_ptrs = c_ptr + offs_cm[:, None] * stride_cm + offs_cn[None, :] * stride_cn
    mask = (offs_cm[:, None] < M) & (offs_cn[None, :] < N)
    tl.store(c_ptrs, c, mask=mask)

# config = {"BLOCK_K": 128, "BLOCK_M": 64, "BLOCK_N": 64, "GROUP_M": 8, "arch": "sm_90", "dtype": "fp8e5m2", "num_ctas": 2, "num_stages": 3, "num_warps": 4}
# arch = sm_90


// ===== COMPILED SASS (sm_90a) =====

	.target	sm_90a

	.elftype	@"ET_EXEC"


//--------------------- .note.nv.tkinfo           --------------------------
	.section	.note.nv.tkinfo,"",@"SHT_NOTE"
	.sectionflags	@"SHF_NOTE_NV_TKINFO"
	.tkinfo
        /*0018*/ 	.word	0x00000002
        /*0030*/ 	.string	""
        /*0030*/ 	.string	"ptxas"
        /*0030*/ 	.string	"Cuda compilation tools, release 13.0, V13.0.88"
        /*0030*/ 	.string	"Build cuda_13.0.r13.0/compiler.36424714_0"
        /*0030*/ 	.string	"-v  -suppress-debug-info  -lineinfo  -arch sm_90a "



//--------------------- .note.nv.cuinfo           --------------------------
	.section	.note.nv.cuinfo,"",@"SHT_NOTE"
	.sectionflags	@"SHF_NOTE_NV_CUINFO"
        /*0018*/ 	.short	0x0002
        /*001a*/ 	.short	0x005a
        /*001c*/ 	.short	0x0082
	.zero		2


//--------------------- .nv.info                  --------------------------
	.section	.nv.info,"",@"SHT_CUDA_INFO"
	.align	4


	//----- nvinfo : EIATTR_REGCOUNT
	.align		4
        /*0000*/ 	.byte	0x04, 0x2f
        /*0002*/ 	.short	(.L_1 - .L_0)
	.align		4
.L_0:
        /*0004*/ 	.word	index@(matmul_kernel)
        /*0008*/ 	.word	0x000000fe


	//----- nvinfo : EIATTR_FRAME_SIZE
	.align		4
.L_1:
        /*000c*/ 	.byte	0x04, 0x11
        /*000e*/ 	.short	(.L_3 - .L_2)
	.align		4
.L_2:
        /*0010*/ 	.word	index@(matmul_kernel)
        /*0014*/ 	.word	0x00000000


	//----- nvinfo : EIATTR_MIN_STACK_SIZE
	.align		4
.L_3:
        /*0018*/ 	.byte	0x04, 0x12
        /*001a*/ 	.short	(.L_5 - .L_4)
	.align		4
.L_4:
        /*001c*/ 	.word	index@(matmul_kernel)
        /*0020*/ 	.word	0x00000000
.L_5:


//--------------------- .nv.compat                --------------------------
	.section	.nv.compat,"",@"SHT_CUDA_COMPAT_INFO"
	.align	4
        /*0000*/ 	.byte	0x02, 0x09, 0x01, 0x00, 0x02, 0x02, 0x04, 0x00, 0x02, 0x05, 0x05, 0x00, 0x03, 0x07, 0x01, 0x01
        /*0010*/ 	.byte	0x02, 0x03, 0x00, 0x00, 0x02, 0x06, 0x01, 0x00, 0x04, 0x0b, 0x08, 0x00, 0x00, 0x00, 0x00, 0x00
        /*0020*/ 	.byte	0x00, 0x00, 0x00, 0x00


//--------------------- .nv.info.matmul_kernel    --------------------------
	.section	.nv.info.matmul_kernel,"",@"SHT_CUDA_INFO"
	.sectionflags	@""
	.align	4


	//----- nvinfo : EIATTR_CUDA_API_VERSION
	.align		4
        /*0000*/ 	.byte	0x04, 0x37
        /*0002*/ 	.short	(.L_7 - .L_6)
.L_6:
        /*0004*/ 	.word	0x00000082


	//----- nvinfo : EIATTR_KPARAM_INFO
	.align		4
.L_7:
        /*0008*/ 	.byte	0x04, 0x17
        /*000a*/ 	.short	(.L_9 - .L_8)
.L_8:
        /*000c*/ 	.word	0x00000000
        /*0010*/ 	.short	0x000d
        /*0012*/ 	.short	0x0048
        /*0014*/ 	.byte	0x00, 0xf4, 0x21, 0x00


	//----- nvinfo : EIATTR_KPARAM_INFO
	.align		4
.L_9:
        /*0018*/ 	.byte	0x04, 0x17
        /*001a*/ 	.short	(.L_11 - .L_10)
.L_10:
        /*001c*/ 	.word	0x00000000
        /*0020*/ 	.short	0x000c
        /*0022*/ 	.short	0x0040
        /*0024*/ 	.byte	0x00, 0xf4, 0x21, 0x00


	//----- nvinfo : EIATTR_KPARAM_INFO
	.align		4
.L_11:
        /*0028*/ 	.byte	0x04, 0x17
        /*002a*/ 	.short	(.L_13 - .L_12)
.L_12:
        /*002c*/ 	.word	0x00000000
        /*0030*/ 	.short	0x000b
        /*0032*/ 	.short	0x0038
        /*0034*/ 	.byte	0x00, 0xf0, 0x11, 0x00


	//----- nvinfo : EIATTR_KPARAM_INFO
	.align		4
.L_13:
        /*0038*/ 	.byte	0x04, 0x17
        /*003a*/ 	.short	(.L_15 - .L_14)
.L_14:
        /*003c*/ 	.word	0x00000000
        /*0040*/ 	.short	0x000a
        /*0042*/ 	.short	0x0034
        /*0044*/ 	.byte	0x00, 0xf0, 0x11, 0x00


	//----- nvinfo : EIATTR_KPARAM_INFO
	.align		4
.L_15:
        /*0048*/ 	.byte	0x04, 0x17
        /*004a*/ 	.short	(.L_17 - .L_16)
.L_16:
        /*004c*/ 	.word	0x00000000
        /*0050*/ 	.short	0x0009
        /*0052*/ 	.short	0x0030
        /*0054*/ 	.byte	0x00, 0xf0, 0x11, 0x00


	//----- nvinfo : EIATTR_KPARAM_INFO
	.align		4
.L_17:
        /*0058*/ 	.byte	0x04, 0x17
        /*005a*/ 	.short	(.L_19 - .L_18)
.L_18:
        /*005c*/ 	.word	0x00000000
        /*0060*/ 	.short	0x0008
        /*0062*/ 	.short	0x002c
        /*0064*/ 	.byte	0x00, 0xf0, 0x11, 0x00


	//----- nvinfo : EIATTR_KPARAM_INFO
	.align		4
.L_19:
        /*0068*/ 	.byte	0x04, 0x17
        /*006a*/ 	.short	(.L_21 - .L_20)
.L_20:
        /*006c*/ 	.word	0x00000000
        /*0070*/ 	.short	0x0007
        /*0072*/ 	.short	0x0028
        /*0074*/ 	.byte	0x00, 0xf0, 0x11, 0x00


	//----- nvinfo : EIATTR_KPARAM_INFO
	.align		4
.L_21:
        /*0078*/ 	.byte	0x04, 0x17
        /*007a*/ 	.short	(.L_23 - .L_22)
.L_22:
        /*007c*/ 	.word	0x00000000
        /*0080*/ 	.short	0x0006
        /*0082*/ 	.short	0x0024
        /*0084*/ 	.byte	0x00, 0xf0, 0x11, 0x00


	//----- nvinfo : EIATTR_KPARAM_INFO
	.align		4
.L_23:
        /*0088*/ 	.byte	0x04, 0x17
        /*008a*/ 	.short	(.L_25 - .L_24)
.L_24:
        /*008c*/ 	.word	0x00000000
        /*0090*/ 	.short	0x0005
        /*0092*/ 	.short	0x0020
        /*0094*/ 	.byte	0x00, 0xf0, 0x11, 0x00


	//----- nvinfo : EIATTR_KPARAM_INFO
	.align		4
.L_25:
        /*0098*/ 	.byte	0x04, 0x17
        /*009a*/ 	.short	(.L_27 - .L_26)
.L_26:
        /*009c*/ 	.word	0x00000000
        /*00a0*/ 	.short	0x0004
        /*00a2*/ 	.short	0x001c
        /*00a4*/ 	.byte	0x00, 0xf0, 0x11, 0x00


	//----- nvinfo : EIATTR_KPARAM_INFO
	.align		4
.L_27:
        /*00a8*/ 	.byte	0x04, 0x17
        /*00aa*/ 	.short	(.L_29 - .L_28)
.L_28:
        /*00ac*/ 	.word	0x00000000
        /*00b0*/ 	.short	0x0003
        /*00b2*/ 	.short	0x0018
        /*00b4*/ 	.byte	0x00, 0xf0, 0x11, 0x00


	//----- nvinfo : EIATTR_KPARAM_INFO
	.align		4
.L_29:
        /*00b8*/ 	.byte	0x04, 0x17
        /*00ba*/ 	.short	(.L_31 - .L_30)
.L_30:
        /*00bc*/ 	.word	0x00000000
        /*00c0*/ 	.short	0x0002
        /*00c2*/ 	.short	0x0010
        /*00c4*/ 	.byte	0x00, 0xf4, 0x21, 0x00


	//----- nvinfo : EIATTR_KPARAM_INFO
	.align		4
.L_31:
        /*00c8*/ 	.byte	0x04, 0x17
        /*00ca*/ 	.short	(.L_33 - .L_32)
.L_32:
        /*00cc*/ 	.word	0x00000000
        /*00d0*/ 	.short	0x0001
        /*00d2*/ 	.short	0x0008
        /*00d4*/ 	.byte	0x00, 0xf4, 0x21, 0x00


	//----- nvinfo : EIATTR_KPARAM_INFO
	.align		4
.L_33:
        /*00d8*/ 	.byte	0x04, 0x17
        /*00da*/ 	.short	(.L_35 - .L_34)
.L_34:
        /*00dc*/ 	.word	0x00000000
        /*00e0*/ 	.short	0x0000
        /*00e2*/ 	.short	0x0000
        /*00e4*/ 	.byte	0x00, 0xf4, 0x21, 0x00


	//----- nvinfo : EIATTR_EXPLICIT_CLUSTER
	.align		4
.L_35:
        /*00e8*/ 	.byte	0x01, 0x3e
	.zero		2


	//----- nvinfo : EIATTR_CTA_PER_CLUSTER
	.align		4
        /*00ec*/ 	.byte	0x04, 0x3d
        /*00ee*/ 	.short	(.L_37 - .L_36)
.L_36:
        /*00f0*/ 	.word	0x00000002
        /*00f4*/ 	.word	0x00000001
        /*00f8*/ 	.word	0x00000001


	//----- nvinfo : EIATTR_SPARSE_MMA_MASK
	.align		4
.L_37:
        /*00fc*/ 	.byte	0x03, 0x50
        /*00fe*/ 	.short	0x0000


	//----- nvinfo : EIATTR_MAXREG_COUNT
	.align		4
        /*0100*/ 	.byte	0x03, 0x1b
        /*0102*/ 	.short	0x00ff


	//----- nvinfo : EIATTR_NUM_BARRIERS
	.align		4
        /*0104*/ 	.byte	0x02, 0x4c
        /*0106*/ 	.byte	0x01
	.zero		1


	//----- nvinfo : EIATTR_MERCURY_ISA_VERSION
	.align		4
        /*0108*/ 	.byte	0x03, 0x5f
        /*010a*/ 	.short	0x0101


	//----- nvinfo : EIATTR_EXIT_INSTR_OFFSETS
	.align		4
        /*010c*/ 	.byte	0x04, 0x1c
        /*010e*/ 	.short	(.L_39 - .L_38)


	//   ....[0]....
.L_38:
        /*0110*/ 	.word	0x00006ba0


	//   ....[1]....
        /*0114*/ 	.word	0x00006bc0


	//----- nvinfo : EIATTR_REQNTID
	.align		4
.L_39:
        /*0118*/ 	.byte	0x04, 0x10
        /*011a*/ 	.short	(.L_41 - .L_40)
.L_40:
        /*011c*/ 	.word	0x00000080
        /*0120*/ 	.word	0x00000001
        /*0124*/ 	.word	0x00000001


	//----- nvinfo : EIATTR_CBANK_PARAM_SIZE
	.align		4
.L_41:
        /*0128*/ 	.byte	0x03, 0x19
        /*012a*/ 	.short	0x0050


	//----- nvinfo : EIATTR_PARAM_CBANK
	.align		4
        /*012c*/ 	.byte	0x04, 0x0a
        /*012e*/ 	.short	(.L_43 - .L_42)
	.align		4
.L_42:
        /*0130*/ 	.word	index@(.nv.constant0.matmul_kernel)
        /*0134*/ 	.short	0x0210
        /*0136*/ 	.short	0x0050


	//----- nvinfo : EIATTR_SW_WAR
	.align		4
.L_43:
        /*0138*/ 	.byte	0x04, 0x36
        /*013a*/ 	.short	(.L_45 - .L_44)
.L_44:
        /*013c*/ 	.word	0x00000008
.L_45:


//--------------------- .nv.callgraph             --------------------------
	.section	.nv.callgraph,"",@"SHT_CUDA_CALLGRAPH"
	.align	4
	.sectionentsize	8
	.align		4
        /*0000*/ 	.word	0x00000000
	.align		4
        /*0004*/ 	.word	0xffffffff
	.align		4
        /*0008*/ 	.word	0x00000000
	.align		4
        /*000c*/ 	.word	0xfffffffe
	.align		4
        /*0010*/ 	.word	0x00000000
	.align		4
        /*0014*/ 	.word	0xfffffffd
	.align		4
        /*0018*/ 	.word	0x00000000
	.align		4
        /*001c*/ 	.word	0xfffffffc


//--------------------- .text.matmul_kernel       --------------------------
	.section	.text.matmul_kernel,"ax",@progbits
	.align	128
        .global         matmul_kernel
        .type           matmul_kernel,@function
        .size           matmul_kernel,(.L_x_4 - matmul_kernel)
        .other          matmul_kernel,@"STO_CUDA_ENTRY STV_DEFAULT"
matmul_kernel:
.text.matmul_kernel:
[----:B------:R-:W0:Y:S08]  /*0000*/  LDC R1, c[0x0][0x28] ;  /* 0x00000a00ff017b82 */ /* 0x000e300000000800 */
[----:B------:R-:W1:Y:S01]  /*0010*/  LDC.64 R30, c[0x0][0x228] ;  /* 0x00008a00ff1e7b82 */ /* 0x000e620000000a00 */
[----:B------:R-:W-:Y:S01]  /*0020*/  ULDC UR18, c[0x0][0x230] ;  /* 0x00008c0000127ab9 */ /* 0x000fe20000000800 */
[----:B------:R-:W-:Y:S01]  /*0030*/  UMOV UR60, 0x400 ;  /* 0x00000400003c7882 */ /* 0x000fe20000000000 */
[----:B------:R-:W-:Y:S01]  /*0040*/  UIADD3 UR18, UR18, 0x7f, URZ ;  /* 0x0000007f12127890 */ /* 0x000fe2000fffe03f */
[----:B------:R-:W-:Y:S01]  /*0050*/  ULDC.64 UR40, c[0x0][0x208] ;  /* 0x0000820000287ab9 */ /* 0x000fe20000000a00 */
[----:B------:R-:W-:-:S02]  /*0060*/  ULDC UR59, c[0x0][0x230] ;  /* 0x00008c00003b7ab9 */ /* 0x000fc40000000800 */
[----:B------:R-:W-:Y:S01]  /*0070*/  UISETP.GT.AND UP0, UPT, UR18, 0x7f, UPT ;  /* 0x0000007f1200788c */ /* 0x000fe2000bf04270 */
[----:B------:R-:W2:Y:S08]  /*0080*/  S2UR UR4, SR_CTAID.X ;  /* 0x00000000000479c3 */ /* 0x000eb00000002500 */
[----:B------:R-:W3:Y:S01]  /*0090*/  S2UR UR5, SR_CgaCtaId ;  /* 0x00000000000579c3 */ /* 0x000ee20000008800 */
[----:B-1----:R-:W-:-:S05]  /*00a0*/  VIADD R0, R31, 0x3f ;  /* 0x0000003f1f007836 */ /* 0x002fca0000000000 */
[----:B------:R-:W-:Y:S02]  /*00b0*/  SHF.R.S32.HI R3, RZ, 0x1f, R0 ;  /* 0x0000001fff037819 */ /* 0x000fe40000011400 */
[----:B--2---:R-:W-:Y:S01]  /*00c0*/  I2FP.F32.U32 R5, UR4 ;  /* 0x0000000400057c45 */ /* 0x004fe20008201000 */
[----:B------:R-:W-:Y:S01]  /*00d0*/  ULDC UR4, c[0x0][0x150] ;  /* 0x0000540000047ab9 */ /* 0x000fe20000000800 */
[----:B------:R-:W-:-:S03]  /*00e0*/  LEA.HI R3, R3, R0, RZ, 0x6 ;  /* 0x0000000003037211 */ /* 0x000fc600078f30ff */
[----:B------:R-:W-:Y:S01]  /*00f0*/  FMUL R5, R5, UR4 ;  /* 0x0000000405057c20 */ /* 0x000fe20008400000 */
[----:B------:R-:W-:Y:S01]  /*0100*/  SHF.R.S32.HI R3, RZ, 0x6, R3 ;  /* 0x00000006ff037819 */ /* 0x000fe20000011403 */
[----:B---3--:R-:W-:Y:S02]  /*0110*/  USHF.L.U32 UR4, UR5, 0x5, URZ ;  /* 0x0000000505047899 */ /* 0x008fe4000800063f */
[----:B------:R-:W-:Y:S02]  /*0120*/  ULEA UR60, UR5, UR60, 0x18 ;  /* 0x0000003c053c7291 */ /* 0x000fe4000f8ec03f */
[----:B------:R-:W-:Y:S01]  /*0130*/  IMAD.SHL.U32 R4, R3, 0x8, RZ ;  /* 0x0000000803047824 */ /* 0x000fe200078e00ff */
[----:B------:R-:W1:Y:S01]  /*0140*/  F2I.U32.TRUNC.NTZ R5, R5 ;  /* 0x0000000500057305 */ /* 0x000e62000020f000 */
[----:B------:R-:W-:-:S03]  /*0150*/  ULOP3.LUT UR4, UR4, 0x20, URZ, 0xc0, !UPT ;  /* 0x0000002004047892 */ /* 0x000fc6000f8ec03f */
[----:B------:R-:W-:-:S04]  /*0160*/  IABS R7, R4 ;  /* 0x0000000400077213 */ /* 0x000fc80000000000 */
[----:B------:R-:W2:Y:S01]  /*0170*/  I2F.RP R0, R7 ;  /* 0x0000000700007306 */ /* 0x000ea20000209400 */
[----:B-1----:R-:W-:-:S07]  /*0180*/  IABS R11, R5 ;  /* 0x00000005000b7213 */ /* 0x002fce0000000000 */
[----:B--2---:R-:W1:Y:S02]  /*0190*/  MUFU.RCP R0, R0 ;  /* 0x0000000000007308 */ /* 0x004e640000001000 */
[----:B-1----:R-:W-:Y:S01]  /*01a0*/  VIADD R2, R0, 0xffffffe ;  /* 0x0ffffffe00027836 */ /* 0x002fe20000000000 */
[----:B------:R-:W-:-:S05]  /*01b0*/  IABS R0, R4 ;  /* 0x0000000400007213 */ /* 0x000fca0000000000 */
[----:B------:R1:W2:Y:S01]  /*01c0*/  F2I.FTZ.U32.TRUNC.NTZ R3, R2 ;  /* 0x0000000200037305 */ /* 0x0002a2000021f000 */
[----:B------:R-:W-:Y:S02]  /*01d0*/  IMAD.MOV R0, RZ, RZ, -R0 ;  /* 0x000000ffff007224 */ /* 0x000fe400078e0a00 */
[----:B-1----:R-:W-:Y:S02]  /*01e0*/  IMAD.MOV.U32 R2, RZ, RZ, RZ ;  /* 0x000000ffff027224 */ /* 0x002fe400078e00ff */
[----:B--2---:R-:W-:-:S04]  /*01f0*/  IMAD.MOV R6, RZ, RZ, -R3 ;  /* 0x000000ffff067224 */ /* 0x004fc800078e0a03 */
[----:B------:R-:W-:-:S04]  /*0200*/  IMAD R9, R6, R7, RZ ;  /* 0x0000000706097224 */ /* 0x000fc800078e02ff */
[----:B------:R-:W-:-:S06]  /*0210*/  IMAD.HI.U32 R2, R3, R9, R2 ;  /* 0x0000000903027227 */ /* 0x000fcc00078e0002 */
[----:B------:R-:W-:-:S04]  /*0220*/  IMAD.HI.U32 R2, R2, R11, RZ ;  /* 0x0000000b02027227 */ /* 0x000fc800078e00ff */
[----:B------:R-:W-:-:S05]  /*0230*/  IMAD R0, R2, R0, R11 ;  /* 0x0000000002007224 */ /* 0x000fca00078e020b */
[----:B------:R-:W-:-:S13]  /*0240*/  ISETP.GT.U32.AND P1, PT, R7, R0, PT ;  /* 0x000000000700720c */ /* 0x000fda0003f24070 */
[----:B------:R-:W-:Y:S02]  /*0250*/  @!P1 IMAD.IADD R0, R0, 0x1, -R7 ;  /* 0x0000000100009824 */ /* 0x000fe400078e0a07 */
[----:B------:R-:W-:Y:S01]  /*0260*/  @!P1 VIADD R2, R2, 0x1 ;  /* 0x0000000102029836 */ /* 0x000fe20000000000 */
[----:B------:R-:W-:Y:S02]  /*0270*/  ISETP.NE.AND P1, PT, R4, RZ, PT ;  /* 0x000000ff0400720c */ /* 0x000fe40003f25270 */
[----:B------:R-:W-:Y:S02]  /*0280*/  ISETP.GE.U32.AND P0, PT, R0, R7, PT ;  /* 0x000000070000720c */ /* 0x000fe40003f06070 */
[----:B------:R-:W-:-:S04]  /*0290*/  LOP3.LUT R0, R5, R4, RZ, 0x3c, !PT ;  /* 0x0000000405007212 */ /* 0x000fc800078e3cff */
[----:B------:R-:W-:Y:S01]  /*02a0*/  ISETP.GE.AND P2, PT, R0, RZ, PT ;  /* 0x000000ff0000720c */ /* 0x000fe20003f46270 */
[----:B------:R-:W-:-:S05]  /*02b0*/  VIADD R0, R30, 0x3f ;  /* 0x0000003f1e007836 */ /* 0x000fca0000000000 */
[----:B------:R-:W-:Y:S01]  /*02c0*/  SHF.R.S32.HI R3, RZ, 0x1f, R0 ;  /* 0x0000001fff037819 */ /* 0x000fe20000011400 */
[----:B------:R-:W-:-:S03]  /*02d0*/  @P0 VIADD R2, R2, 0x1 ;  /* 0x0000000102020836 */ /* 0x000fc60000000000 */
[----:B------:R-:W-:-:S03]  /*02e0*/  LEA.HI R3, R3, R0, RZ, 0x6 ;  /* 0x0000000003037211 */ /* 0x000fc600078f30ff */
[----:B------:R-:W-:Y:S01]  /*02f0*/  @!P2 IMAD.MOV R2, RZ, RZ, -R2 ;  /* 0x000000ffff02a224 */ /* 0x000fe200078e0a02 */
[----:B------:R-:W-:-:S05]  /*0300*/  @!P1 LOP3.LUT R2, RZ, R4, RZ, 0x33, !PT ;  /* 0x00000004ff029212 */ /* 0x000fca00078e33ff */
[----:B------:R-:W-:Y:S02]  /*0310*/  IMAD.SHL.U32 R6, R2, 0x8, RZ ;  /* 0x0000000802067824 */ /* 0x000fe400078e00ff */
[----:B------:R-:W-:-:S03]  /*0320*/  IMAD.MOV R2, RZ, RZ, -R2 ;  /* 0x000000ffff027224 */ /* 0x000fc600078e0a02 */
[----:B------:R-:W-:Y:S01]  /*0330*/  LEA.HI.SX32 R3, R3, -R6, 0x1a ;  /* 0x8000000603037211 */ /* 0x000fe200078fd2ff */
[----:B------:R-:W-:-:S03]  /*0340*/  IMAD R4, R4, R2, R5 ;  /* 0x0000000204047224 */ /* 0x000fc600078e0205 */
[----:B------:R-:W-:Y:S02]  /*0350*/  VIMNMX R11, R3, 0x8, PT ;  /* 0x00000008030b7848 */ /* 0x000fe40003fe0100 */
[----:B------:R-:W-:Y:S02]  /*0360*/  IABS R9, R4 ;  /* 0x0000000400097213 */ /* 0x000fe40000000000 */
[----:B------:R-:W-:-:S04]  /*0370*/  IABS R7, R11 ;  /* 0x0000000b00077213 */ /* 0x000fc80000000000 */
[----:B------:R-:W1:Y:S08]  /*0380*/  I2F.RP R0, R7 ;  /* 0x0000000700007306 */ /* 0x000e700000209400 */
[----:B-1----:R-:W1:Y:S02]  /*0390*/  MUFU.RCP R0, R0 ;  /* 0x0000000000007308 */ /* 0x002e640000001000 */
[----:B-1----:R-:W-:-:S06]  /*03a0*/  VIADD R3, R0, 0xffffffe ;  /* 0x0ffffffe00037836 */ /* 0x002fcc0000000000 */
[----:B------:R-:W1:Y:S02]  /*03b0*/  F2I.FTZ.U32.TRUNC.NTZ R3, R3 ;  /* 0x0000000300037305 */ /* 0x000e64000021f000 */
[----:B-1----:R-:W-:-:S04]  /*03c0*/  IMAD.MOV R8, RZ, RZ, -R3 ;  /* 0x000000ffff087224 */ /* 0x002fc800078e0a03 */
[----:B------:R-:W-:Y:S01]  /*03d0*/  IMAD.MOV.U32 R2, RZ, RZ, R8 ;  /* 0x000000ffff027224 */ /* 0x000fe200078e0008 */
[----:B------:R-:W-:-:S03]  /*03e0*/  IABS R8, R11 ;  /* 0x0000000b00087213 */ /* 0x000fc60000000000 */
[----:B------:R-:W-:Y:S02]  /*03f0*/  IMAD R5, R2, R7, RZ ;  /* 0x0000000702057224 */ /* 0x000fe400078e02ff */
[----:B------:R-:W-:Y:S02]  /*0400*/  IMAD.MOV.U32 R2, RZ, RZ, RZ ;  /* 0x000000ffff027224 */ /* 0x000fe400078e00ff */
[----:B------:R-:W-:Y:S02]  /*0410*/  IMAD.MOV R0, RZ, RZ, -R8 ;  /* 0x000000ffff007224 */ /* 0x000fe400078e0a08 */
[----:B------:R-:W-:Y:S01]  /*0420*/  IMAD.HI.U32 R2, R3, R5, R2 ;  /* 0x0000000503027227 */ /* 0x000fe200078e0002 */
[----:B------:R-:W-:-:S04]  /*0430*/  LOP3.LUT R3, R4, R11, RZ, 0x3c, !PT ;  /* 0x0000000b04037212 */ /* 0x000fc800078e3cff */
[----:B------:R-:W-:Y:S01]  /*0440*/  ISETP.GE.AND P2, PT, R3, RZ, PT ;  /* 0x000000ff0300720c */ /* 0x000fe20003f46270 */
[----:B------:R-:W-:-:S04]  /*0450*/  IMAD.HI.U32 R2, R2, R9, RZ ;  /* 0x0000000902027227 */ /* 0x000fc800078e00ff */
[----:B------:R-:W-:-:S05]  /*0460*/  IMAD R0, R2, R0, R9 ;  /* 0x0000000002007224 */ /* 0x000fca00078e0209 */
[----:B------:R-:W-:-:S13]  /*0470*/  ISETP.GT.U32.AND P1, PT, R7, R0, PT ;  /* 0x000000000700720c */ /* 0x000fda0003f24070 */
[----:B------:R-:W-:Y:S02]  /*0480*/  @!P1 IMAD.IADD R0, R0, 0x1, -R7 ;  /* 0x0000000100009824 */ /* 0x000fe400078e0a07 */
[----:B------:R-:W-:Y:S01]  /*0490*/  @!P1 VIADD R2, R2, 0x1 ;  /* 0x0000000102029836 */ /* 0x000fe20000000000 */
[----:B------:R-:W-:Y:S02]  /*04a0*/  ISETP.NE.AND P1, PT, R11, RZ, PT ;  /* 0x000000ff0b00720c */ /* 0x000fe40003f25270 */
[----:B------:R-:W-:Y:S02]  /*04b0*/  ISETP.GE.U32.AND P0, PT, R0, R7, PT ;  /* 0x000000070000720c */ /* 0x000fe40003f06070 */
[----:B------:R-:W1:Y:S11]  /*04c0*/  S2R R0, SR_TID.X ;  /* 0x0000000000007919 */ /* 0x000e760000002100 */
[----:B------:R-:W-:Y:S01]  /*04d0*/  @P0 VIADD R2, R2, 0x1 ;  /* 0x0000000102020836 */ /* 0x000fe20000000000 */
[----:B------:R-:W-:-:S03]  /*04e0*/  PLOP3.LUT P0, PT, PT, PT, UP0, 0x80, 0x0 ;  /* 0x000000000000781c */ /* 0x000fc60003f0f008 */
[----:B------:R-:W-:-:S04]  /*04f0*/  IMAD.MOV.U32 R5, RZ, RZ, R2 ;  /* 0x000000ffff057224 */ /* 0x000fc800078e0002 */
[----:B------:R-:W-:Y:S01]  /*0500*/  @!P2 IMAD.MOV R5, RZ, RZ, -R5 ;  /* 0x000000ffff05a224 */ /* 0x000fe200078e0a05 */
[----:B------:R-:W-:-:S05]  /*0510*/  @!P1 LOP3.LUT R5, RZ, R11, RZ, 0x33, !PT ;  /* 0x0000000bff059212 */ /* 0x000fca00078e33ff */
[----:B------:R-:W-:Y:S02]  /*0520*/  IMAD.MOV R2, RZ, RZ, -R5 ;  /* 0x000000ffff027224 */ /* 0x000fe400078e0a05 */
[----:B------:R-:W-:Y:S02]  /*0530*/  IMAD.SHL.U32 R5, R5, 0x40, RZ ;  /* 0x0000004005057824 */ /* 0x000fe400078e00ff */
[----:B------:R-:W-:Y:S01]  /*0540*/  IMAD R2, R11, R2, R4 ;  /* 0x000000020b027224 */ /* 0x000fe200078e0204 */
[----:B-1----:R-:W-:-:S03]  /*0550*/  LOP3.LUT R3, R0, 0x3f, RZ, 0xc0, !PT ;  /* 0x0000003f00037812 */ /* 0x002fc600078ec0ff */
[----:B------:R-:W-:Y:S01]  /*0560*/  IMAD.IADD R2, R6, 0x1, R2 ;  /* 0x0000000106027824 */ /* 0x000fe200078e0202 */
[----:B------:R-:W-:-:S03]  /*0570*/  SHF.R.U32.HI R4, RZ, 0x6, R0 ;  /* 0x00000006ff047819 */ /* 0x000fc60000011600 */
[----:B------:R-:W-:Y:S01]  /*0580*/  IMAD R2, R2, 0x40, R3 ;  /* 0x0000004002027824 */ /* 0x000fe200078e0203 */
[----:B------:R-:W-:Y:S02]  /*0590*/  LOP3.LUT R3, R0, 0x7f, RZ, 0xc0, !PT ;  /* 0x0000007f00037812 */ /* 0x000fe400078ec0ff */
[----:B------:R-:W-:Y:S01]  /*05a0*/  SGXT.U32 R4, R4, 0x1 ;  /* 0x000000010404781a */ /* 0x000fe20000000000 */
[----:B0-----:R-:W-:Y:S06]  /*05b0*/  @P0 BRA `(.L_x_0) ;  /* 0x0000000000300947 */ /* 0x001fec0003800000 */
[C---:B------:R-:W-:Y:S01]  /*05c0*/  IMAD.SHL.U32 R23, R0.reuse, 0x10, RZ ;  /* 0x0000001000177824 */ /* 0x040fe200078e00ff */
[----:B------:R-:W-:Y:S01]  /*05d0*/  CS2R R24, SRZ ;  /* 0x0000000000187805 */ /* 0x000fe2000001ff00 */
[----:B------:R-:W-:Y:S01]  /*05e0*/  IMAD.SHL.U32 R6, R0, 0x80, RZ ;  /* 0x0000008000067824 */ /* 0x000fe200078e00ff */
[----:B------:R-:W-:Y:S02]  /*05f0*/  CS2R R26, SRZ ;  /* 0x00000000001a7805 */ /* 0x000fe4000001ff00 */
[----:B------:R-:W-:Y:S02]  /*0600*/  CS2R R28, SRZ ;  /* 0x00000000001c7805 */ /* 0x000fe4000001ff00 */
[----:B------:R-:W-:Y:S02]  /*0610*/  CS2R R30, SRZ ;  /* 0x00000000001e7805 */ /* 0x000fe4000001ff00 */
[----:B------:R-:W-:Y:S02]  /*0620*/  CS2R R32, SRZ ;  /* 0x0000000000207805 */ /* 0x000fe4000001ff00 */
[----:B------:R-:W-:-:S02]  /*0630*/  CS2R R34, SRZ ;  /* 0x0000000000227805 */ /* 0x000fc4000001ff00 */
[----:B------:R-:W-:Y:S02]  /*0640*/  CS2R R36, SRZ ;  /* 0x0000000000247805 */ /* 0x000fe4000001ff00 */
[----:B------:R-:W-:Y:S02]  /*0650*/  CS2R R38, SRZ ;  /* 0x0000000000267805 */ /* 0x000fe4000001ff00 */
[----:B------:R-:W-:Y:S01]  /*0660*/  LOP3.LUT R23, R23, 0x70, RZ, 0xc0, !PT ;  /* 0x0000007017177812 */ /* 0x000fe200078ec0ff */
[----:B------:R-:W-:Y:S06]  /*0670*/  BRA `(.L_x_1) ;  /* 0x0000005800887947 */ /* 0x000fec0003800000 */
.L_x_0:
[----:B------:R-:W-:Y:S01]  /*0680*/  IABS R48, R31 ;  /* 0x0000001f00307213 */ /* 0x000fe20000000000 */
[----:B------:R-:W-:Y:S01]  /*0690*/  UIADD3 UR19, UR60, 0x2000, URZ ;  /* 0x000020003c137890 */ /* 0x000fe2000fffe03f */
[----:B------:R-:W-:Y:S01]  /*06a0*/  LOP3.LUT R52, R5, UR4, RZ, 0xfc, !PT ;  /* 0x0000000405347c12 */ /* 0x000fe2000f8efcff */
[----:B------:R-:W-:Y:S01]  /*06b0*/  ULDC UR4, c[0x0][0x240] ;  /* 0x0000900000047ab9 */ /* 0x000fe20000000800 */
[----:B------:R-:W0:Y:S01]  /*06c0*/  I2F.RP R9, R48 ;  /* 0x0000003000097306 */ /* 0x000e220000209400 */
[----:B------:R-:W-:Y:S01]  /*06d0*/  IABS R45, R30 ;  /* 0x0000001e002d7213 */ /* 0x000fe20000000000 */
[----:B------:R-:W-:Y:S01]  /*06e0*/  USHF.R.U32.HI UR28, URZ, 0x4, UR60 ;  /* 0x000000043f1c7899 */ /* 0x000fe2000801163c */
[C---:B------:R-:W-:Y:S01]  /*06f0*/  LOP3.LUT R8, R52.reuse, 0x1f, RZ, 0xfc, !PT ;  /* 0x0000001f34087812 */ /* 0x040fe200078efcff */
[----:B------:R-:W-:Y:S01]  /*0700*/  USHF.R.U32.HI UR19, URZ, 0x4, UR19 ;  /* 0x000000043f137899 */ /* 0x000fe20008011613 */
[C---:B------:R-:W-:Y:S01]  /*0710*/  LOP3.LUT R10, R52.reuse, 0x1e, RZ, 0xfc, !PT ;  /* 0x0000001e340a7812 */ /* 0x040fe200078efcff */
[----:B------:R-:W-:Y:S01]  /*0720*/  ULDC.64 UR16, c[0x0][0x210] ;  /* 0x0000840000107ab9 */ /* 0x000fe20000000a00 */
[----:B------:R-:W-:Y:S01]  /*0730*/  IABS R12, R8 ;  /* 0x00000008000c7213 */ /* 0x000fe20000000000 */
[----:B------:R-:W-:Y:S01]  /*0740*/  USGXT.U32 UR28, UR28, 0xe ;  /* 0x0000000e1c1c789a */ /* 0x000fe20008000000 */
[----:B------:R-:W-:Y:S01]  /*0750*/  IABS R13, R10 ;  /* 0x0000000a000d7213 */ /* 0x000fe20000000000 */
[----:B------:R-:W-:Y:S01]  /*0760*/  USGXT.U32 UR30, UR19, 0xe ;  /* 0x0000000e131e789a */ /* 0x000fe20008000000 */
[----:B------:R-:W-:Y:S01]  /*0770*/  LOP3.LUT R16, R52, 0x1c, RZ, 0xfc, !PT ;  /* 0x0000001c34107812 */ /* 0x000fe200078efcff */
[----:B------:R-:W-:Y:S01]  /*0780*/  UIADD3 UR19, UP0, UR28, 0x2, URZ ;  /* 0x000000021c137890 */ /* 0x000fe2000ff1e03f */
[----:B------:R-:W-:Y:S01]  /*0790*/  ISETP.GE.AND P3, PT, R10, RZ, PT ;  /* 0x000000ff0a00720c */ /* 0x000fe20003f66270 */
[----:B------:R-:W-:Y:S01]  /*07a0*/  UIADD3 UR22, UP1, UR30, 0x2, URZ ;  /* 0x000000021e167890 */ /* 0x000fe2000ff3e03f */
[----:B0-----:R-:W0:Y:S01]  /*07b0*/  MUFU.RCP R9, R9 ;  /* 0x0000000900097308 */ /* 0x001e220000001000 */
[----:B------:R-:W-:Y:S01]  /*07c0*/  IABS R14, R16 ;  /* 0x00000010000e7213 */ /* 0x000fe20000000000 */
[----:B------:R-:W-:Y:S01]  /*07d0*/  ULDC UR20, c[0x0][0x23c] ;  /* 0x00008f0000147ab9 */ /* 0x000fe20000000800 */
[----:B------:R-:W-:Y:S01]  /*07e0*/  LOP3.LUT R15, R52, 0x1d, RZ, 0xfc, !PT ;  /* 0x0000001d340f7812 */ /* 0x000fe200078efcff */
[----:B------:R-:W-:Y:S01]  /*07f0*/  IMAD R123, R3, UR20, RZ ;  /* 0x00000014037b7c24 */ /* 0x000fe2000f8e02ff */
[----:B------:R-:W-:-:S02]  /*0800*/  ISETP.GE.AND P0, PT, R8, RZ, PT ;  /* 0x000000ff0800720c */ /* 0x000fc40003f06270 */
[C---:B------:R-:W-:Y:S02]  /*0810*/  LOP3.LUT R18, R52.reuse, 0x1b, RZ, 0xfc, !PT ;  /* 0x0000001b34127812 */ /* 0x040fe400078efcff */
[C---:B------:R-:W-:Y:S02]  /*0820*/  LOP3.LUT R19, R52.reuse, 0x1a, RZ, 0xfc, !PT ;  /* 0x0000001a34137812 */ /* 0x040fe400078efcff */
[----:B------:R-:W-:Y:S02]  /*0830*/  ISETP.GE.AND P2, PT, R15, RZ, PT ;  /* 0x000000ff0f00720c */ /* 0x000fe40003f46270 */
[C---:B------:R-:W-:Y:S02]  /*0840*/  LOP3.LUT R20, R52.reuse, 0x19, RZ, 0xfc, !PT ;  /* 0x0000001934147812 */ /* 0x040fe400078efcff */
[C---:B------:R-:W-:Y:S01]  /*0850*/  LOP3.LUT R21, R52.reuse, 0x18, RZ, 0xfc, !PT ;  /* 0x0000001834157812 */ /* 0x040fe200078efcff */
[----:B0-----:R-:W-:Y:S01]  /*0860*/  VIADD R6, R9, 0xffffffe ;  /* 0x0ffffffe09067836 */ /* 0x001fe20000000000 */
[----:B------:R-:W-:-:S02]  /*0870*/  LOP3.LUT R23, R52, 0x17, RZ, 0xfc, !PT ;  /* 0x0000001734177812 */ /* 0x000fc400078efcff */
[C---:B------:R-:W-:Y:S01]  /*0880*/  LOP3.LUT R24, R52.reuse, 0x16, RZ, 0xfc, !PT ;  /* 0x0000001634187812 */ /* 0x040fe200078efcff */
[----:B------:R0:W1:Y:S01]  /*0890*/  F2I.FTZ.U32.TRUNC.NTZ R7, R6 ;  /* 0x0000000600077305 */ /* 0x000062000021f000 */
[C---:B------:R-:W-:Y:S02]  /*08a0*/  LOP3.LUT R25, R52.reuse, 0x15, RZ, 0xfc, !PT ;  /* 0x0000001534197812 */ /* 0x040fe400078efcff */
[C---:B------:R-:W-:Y:S02]  /*08b0*/  LOP3.LUT R26, R52.reuse, 0x14, RZ, 0xfc, !PT ;  /* 0x00000014341a7812 */ /* 0x040fe400078efcff */
[C---:B------:R-:W-:Y:S02]  /*08c0*/  LOP3.LUT R27, R52.reuse, 0x13, RZ, 0xfc, !PT ;  /* 0x00000013341b7812 */ /* 0x040fe400078efcff */
[----:B------:R-:W-:Y:S01]  /*08d0*/  IABS R22, R26 ;  /* 0x0000001a00167213 */ /* 0x000fe20000000000 */
[----:B0-----:R-:W-:Y:S01]  /*08e0*/  IMAD.MOV.U32 R6, RZ, RZ, RZ ;  /* 0x000000ffff067224 */ /* 0x001fe200078e00ff */
[----:B------:R-:W-:-:S02]  /*08f0*/  LOP3.LUT R33, R52, 0x10, RZ, 0xfc, !PT ;  /* 0x0000001034217812 */ /* 0x000fc400078efcff */
[C---:B------:R-:W-:Y:S02]  /*0900*/  LOP3.LUT R34, R52.reuse, 0xf, RZ, 0xfc, !PT ;  /* 0x0000000f34227812 */ /* 0x040fe400078efcff */
[C---:B------:R-:W-:Y:S01]  /*0910*/  LOP3.LUT R35, R52.reuse, 0xe, RZ, 0xfc, !PT ;  /* 0x0000000e34237812 */ /* 0x040fe200078efcff */
[--C-:B-1----:R-:W-:Y:S01]  /*0920*/  IMAD.MOV R11, RZ, RZ, -R7.reuse ;  /* 0x000000ffff0b7224 */ /* 0x102fe200078e0a07 */
[----:B------:R-:W-:Y:S02]  /*0930*/  IABS R28, R34 ;  /* 0x00000022001c7213 */ /* 0x000fe40000000000 */
[----:B------:R-:W-:Y:S01]  /*0940*/  IABS R29, R35 ;  /* 0x00000023001d7213 */ /* 0x000fe20000000000 */
[----:B------:R-:W-:Y:S01]  /*0950*/  IMAD R11, R11, R48, RZ ;  /* 0x000000300b0b7224 */ /* 0x000fe200078e02ff */
[C---:B------:R-:W-:Y:S02]  /*0960*/  LOP3.LUT R38, R52.reuse, 0xc, RZ, 0xfc, !PT ;  /* 0x0000000c34267812 */ /* 0x040fe400078efcff */
[C---:B------:R-:W-:Y:S01]  /*0970*/  LOP3.LUT R37, R52.reuse, 0xd, RZ, 0xfc, !PT ;  /* 0x0000000d34257812 */ /* 0x040fe200078efcff */
[----:B------:R-:W-:Y:S01]  /*0980*/  IMAD.HI.U32 R9, R7, R11, R6 ;  /* 0x0000000b07097227 */ /* 0x000fe200078e0006 */
[----:B------:R-:W-:-:S02]  /*0990*/  LOP3.LUT R53, R52, 0xb, RZ, 0xfc, !PT ;  /* 0x0000000b34357812 */ /* 0x000fc400078efcff */
[----:B------:R-:W-:Y:S01]  /*09a0*/  IABS R32, R37 ;  /* 0x0000002500207213 */ /* 0x000fe20000000000 */
[----:B------:R-:W-:Y:S01]  /*09b0*/  IMAD.MOV.U32 R11, RZ, RZ, R12 ;  /* 0x000000ffff0b7224 */ /* 0x000fe200078e000c */
[C---:B------:R-:W-:Y:S01]  /*09c0*/  LOP3.LUT R54, R52.reuse, 0xa, RZ, 0xfc, !PT ;  /* 0x0000000a34367812 */ /* 0x040fe200078efcff */
[----:B------:R-:W-:Y:S01]  /*09d0*/  IMAD.MOV.U32 R12, RZ, RZ, R13 ;  /* 0x000000ffff0c7224 */ /* 0x000fe200078e000d */
[----:B------:R-:W-:Y:S01]  /*09e0*/  IABS R13, R15 ;  /* 0x0000000f000d7213 */ /* 0x000fe20000000000 */
[C---:B------:R-:W-:Y:S01]  /*09f0*/  IMAD.HI.U32 R6, R9.reuse, R11, RZ ;  /* 0x0000000b09067227 */ /* 0x040fe200078e00ff */
[----:B------:R-:W-:Y:S02]  /*0a00*/  IABS R15, R19 ;  /* 0x00000013000f7213 */ /* 0x000fe40000000000 */
[C---:B------:R-:W-:Y:S01]  /*0a10*/  LOP3.LUT R55, R52.reuse, 0x9, RZ, 0xfc, !PT ;  /* 0x0000000934377812 */ /* 0x040fe200078efcff */
[----:B------:R-:W-:Y:S01]  /*0a20*/  IMAD.HI.U32 R7, R9, R12, RZ ;  /* 0x0000000c09077227 */ /* 0x000fe200078e00ff */
[----:B------:R-:W-:-:S02]  /*0a30*/  LOP3.LUT R56, R52, 0x8, RZ, 0xfc, !PT ;  /* 0x0000000834387812 */ /* 0x000fc400078efcff */
[C---:B------:R-:W-:Y:S01]  /*0a40*/  LOP3.LUT R58, R52.reuse, 0x4, RZ, 0xfc, !PT ;  /* 0x00000004343a7812 */ /* 0x040fe200078efcff */
[----:B------:R-:W-:Y:S01]  /*0a50*/  IMAD.MOV R7, RZ, RZ, -R7 ;  /* 0x000000ffff077224 */ /* 0x000fe200078e0a07 */
[----:B------:R-:W-:Y:S01]  /*0a60*/  IABS R36, R56 ;  /* 0x0000003800247213 */ /* 0x000fe20000000000 */
[----:B------:R-:W-:Y:S01]  /*0a70*/  IMAD.MOV R6, RZ, RZ, -R6 ;  /* 0x000000ffff067224 */ /* 0x000fe200078e0a06 */
[----:B------:R-:W-:Y:S01]  /*0a80*/  LOP3.LUT R59, R52, 0x3, RZ, 0xfc, !PT ;  /* 0x00000003343b7812 */ /* 0x000fe200078efcff */
[----:B------:R-:W-:Y:S01]  /*0a90*/  IMAD R7, R48, R7, R12 ;  /* 0x0000000730077224 */ /* 0x000fe200078e020c */
[----:B------:R-:W-:Y:S01]  /*0aa0*/  LOP3.LUT R60, R52, 0x2, RZ, 0xfc, !PT ;  /* 0x00000002343c7812 */ /* 0x000fe200078efcff */
[C---:B------:R-:W-:Y:S01]  /*0ab0*/  IMAD R6, R48.reuse, R6, R11 ;  /* 0x0000000630067224 */ /* 0x040fe200078e020b */
[----:B------:R-:W-:Y:S01]  /*0ac0*/  IABS R49, R58 ;  /* 0x0000003a00317213 */ /* 0x000fe20000000000 */
[----:B------:R-:W-:Y:S01]  /*0ad0*/  IMAD.HI.U32 R10, R9, R14, RZ ;  /* 0x0000000e090a7227 */ /* 0x000fe200078e00ff */
[----:B------:R-:W-:-:S02]  /*0ae0*/  ISETP.GT.U32.AND P6, PT, R48, R7, PT ;  /* 0x000000073000720c */ /* 0x000fc40003fc4070 */
[----:B------:R-:W-:Y:S01]  /*0af0*/  ISETP.GT.U32.AND P4, PT, R48, R6, PT ;  /* 0x000000063000720c */ /* 0x000fe20003f84070 */
[----:B------:R-:W-:Y:S01]  /*0b00*/  IMAD.MOV R11, RZ, RZ, -R10 ;  /* 0x000000ffff0b7224 */ /* 0x000fe200078e0a0a */
[C---:B------:R-:W-:Y:S01]  /*0b10*/  LOP3.LUT R57, R52.reuse, 0x5, RZ, 0xfc, !PT ;  /* 0x0000000534397812 */ /* 0x040fe200078efcff */
[----:B------:R-:W-:Y:S01]  /*0b20*/  IMAD.HI.U32 R8, R9, R13, RZ ;  /* 0x0000000d09087227 */ /* 0x000fe200078e00ff */
[----:B------:R-:W-:Y:S02]  /*0b30*/  LOP3.LUT R61, R52, 0x1, RZ, 0xfc, !PT ;  /* 0x00000001343d7812 */ /* 0x000fe400078efcff */
[----:B------:R-:W-:Y:S01]  /*0b40*/  IABS R46, R57 ;  /* 0x00000039002e7213 */ /* 0x000fe20000000000 */
[C---:B------:R-:W-:Y:S01]  /*0b50*/  IMAD R11, R48.reuse, R11, R14 ;  /* 0x0000000b300b7224 */ /* 0x040fe200078e020e */
[----:B------:R-:W-:Y:S01]  /*0b60*/  IABS R14, R20 ;  /* 0x00000014000e7213 */ /* 0x000fe20000000000 */
[----:B------:R-:W-:Y:S01]  /*0b70*/  IMAD.MOV R8, RZ, RZ, -R8 ;  /* 0x000000ffff087224 */ /* 0x000fe200078e0a08 */
[----:B------:R-:W-:Y:S01]  /*0b80*/  IABS R51, R52 ;  /* 0x0000003400337213 */ /* 0x000fe20000000000 */
[--C-:B------:R-:W-:Y:S01]  /*0b90*/  @!P6 IMAD.IADD R7, R7, 0x1, -R48.reuse ;  /* 0x000000010707e824 */ /* 0x100fe200078e0a30 */
[----:B------:R-:W-:Y:S01]  /*0ba0*/  ISETP.GT.U32.AND P5, PT, R48, R11, PT ;  /* 0x0000000b3000720c */ /* 0x000fe20003fa4070 */
[----:B------:R-:W-:Y:S01]  /*0bb0*/  @!P4 IMAD.IADD R6, R6, 0x1, -R48 ;  /* 0x000000010606c824 */ /* 0x000fe200078e0a30 */
[----:B------:R-:W-:Y:S01]  /*0bc0*/  LEA.HI R124, R0, 0x7e, RZ, 0x1a ;  /* 0x0000007e007c7811 */ /* 0x000fe200078fd0ff */
[C---:B------:R-:W-:Y:S01]  /*0bd0*/  IMAD R8, R48.reuse, R8, R13 ;  /* 0x0000000830087224 */ /* 0x040fe200078e020d */
[----:B------:R-:W-:Y:S01]  /*0be0*/  ISETP.GT.U32.AND P4, PT, R48, R7, PT ;  /* 0x000000073000720c */ /* 0x000fe20003f84070 */
[----:B------:R-:W-:Y:S01]  /*0bf0*/  IMAD.HI.U32 R12, R9, R15, RZ ;  /* 0x0000000f090c7227 */ /* 0x000fe200078e00ff */
[----:B------:R-:W-:-:S02]  /*0c00*/  IABS R13, R18 ;  /* 0x00000012000d7213 */ /* 0x000fc40000000000 */
[C---:B------:R-:W-:Y:S01]  /*0c10*/  ISETP.GT.U32.AND P6, PT, R48.reuse, R6, PT ;  /* 0x000000063000720c */ /* 0x040fe20003fc4070 */
[----:B------:R-:W-:Y:S01]  /*0c20*/  IMAD.MOV R12, RZ, RZ, -R12 ;  /* 0x000000ffff0c7224 */ /* 0x000fe200078e0a0c */
[----:B------:R-:W-:Y:S01]  /*0c30*/  ISETP.GT.U32.AND P1, PT, R48, R8, PT ;  /* 0x000000083000720c */ /* 0x000fe20003f24070 */
[----:B------:R-:W-:Y:S01]  /*0c40*/  IMAD.HI.U32 R10, R9, R13, RZ ;  /* 0x0000000d090a7227 */ /* 0x000fe200078e00ff */
[C---:B------:R-:W-:Y:S02]  /*0c50*/  LEA.HI R125, R0.reuse, 0x6e, RZ, 0x1a ;  /* 0x0000006e007d7811 */ /* 0x040fe400078fd0ff */
[C---:B------:R-:W-:Y:S01]  /*0c60*/  LEA.HI R126, R0.reuse, 0x5e, RZ, 0x1a ;  /* 0x0000005e007e7811 */ /* 0x040fe200078fd0ff */
[----:B------:R-:W-:Y:S01]  /*0c70*/  @!P5 IMAD.IADD R11, R11, 0x1, -R48 ;  /* 0x000000010b0bd824 */ /* 0x000fe200078e0a30 */
[C---:B------:R-:W-:Y:S01]  /*0c80*/  LEA.HI R127, R0.reuse, 0x4e, RZ, 0x1a ;  /* 0x0000004e007f7811 */ /* 0x040fe200078fd0ff */
[----:B------:R-:W-:Y:S01]  /*0c90*/  IMAD.MOV R10, RZ, RZ, -R10 ;  /* 0x000000ffff0a7224 */ /* 0x000fe200078e0a0a */
[----:B------:R-:W-:Y:S01]  /*0ca0*/  LEA.HI R128, R0, 0x3e, RZ, 0x1a ;  /* 0x0000003e00807811 */ /* 0x000fe200078fd0ff */
[----:B------:R-:W-:Y:S01]  /*0cb0*/  @!P4 IMAD.IADD R7, R7, 0x1, -R48 ;  /* 0x000000010707c824 */ /* 0x000fe200078e0a30 */
[C---:B------:R-:W-:Y:S01]  /*0cc0*/  ISETP.GT.U32.AND P4, PT, R48.reuse, R11, PT ;  /* 0x0000000b3000720c */ /* 0x040fe20003f84070 */
[----:B------:R-:W-:Y:S01]  /*0cd0*/  IMAD R13, R48, R10, R13 ;  /* 0x0000000a300d7224 */ /* 0x000fe200078e020d */
[C---:B------:R-:W-:Y:S01]  /*0ce0*/  LEA.HI R129, R0.reuse, 0x2e, RZ, 0x1a ;  /* 0x0000002e00817811 */ /* 0x040fe200078fd0ff */
[----:B------:R-:W-:Y:S01]  /*0cf0*/  IMAD.HI.U32 R10, R9, R14, RZ ;  /* 0x0000000e090a7227 */ /* 0x000fe200078e00ff */
[----:B------:R-:W-:-:S02]  /*0d00*/  LEA.HI R130, R0, 0x1e, RZ, 0x1a ;  /* 0x0000001e00827811 */ /* 0x000fc400078fd0ff */
[----:B------:R-:W-:Y:S01]  /*0d10*/  LEA.HI R131, R0, 0xe, RZ, 0x1a ;  /* 0x0000000e00837811 */ /* 0x000fe200078fd0ff */
[----:B------:R-:W-:Y:S01]  /*0d20*/  IMAD R15, R48, R12, R15 ;  /* 0x0000000c300f7224 */ /* 0x000fe200078e020f */
[----:B------:R-:W-:Y:S01]  /*0d30*/  LOP3.LUT R132, R4, 0x7c, RZ, 0xfc, !PT ;  /* 0x0000007c04847812 */ /* 0x000fe200078efcff */
[--C-:B------:R-:W-:Y:S01]  /*0d40*/  @!P6 IMAD.IADD R6, R6, 0x1, -R48.reuse ;  /* 0x000000010606e824 */ /* 0x100fe200078e0a30 */
[----:B------:R-:W-:Y:S01]  /*0d50*/  ISETP.GT.U32.AND P6, PT, R48, R13, PT ;  /* 0x0000000d3000720c */ /* 0x000fe20003fc4070 */
[----:B------:R-:W-:Y:S01]  /*0d60*/  IMAD.MOV.U32 R12, RZ, RZ, R7 ;  /* 0x000000ffff0c7224 */ /* 0x000fe200078e0007 */
[----:B------:R-:W-:Y:S01]  /*0d70*/  LOP3.LUT R133, R4, 0x7a, RZ, 0xfc, !PT ;  /* 0x0000007a04857812 */ /* 0x000fe200078efcff */
[----:B------:R-:W-:Y:S01]  /*0d80*/  @!P1 IMAD.IADD R8, R8, 0x1, -R48 ;  /* 0x0000000108089824 */ /* 0x000fe200078e0a30 */
[----:B------:R-:W-:Y:S01]  /*0d90*/  ISETP.GE.AND P1, PT, R16, RZ, PT ;  /* 0x000000ff1000720c */ /* 0x000fe20003f26270 */
[----:B------:R-:W-:Y:S01]  /*0da0*/  IMAD.MOV R17, RZ, RZ, -R10 ;  /* 0x000000ffff117224 */ /* 0x000fe200078e0a0a */
[----:B------:R-:W-:Y:S01]  /*0db0*/  IABS R16, R21 ;  /* 0x0000001500107213 */ /* 0x000fe20000000000 */
[----:B------:R-:W-:Y:S01]  /*0dc0*/  IMAD.MOV.U32 R10, RZ, RZ, R6 ;  /* 0x000000ffff0a7224 */ /* 0x000fe200078e0006 */
[C---:B------:R-:W-:Y:S01]  /*0dd0*/  ISETP.GT.U32.AND P5, PT, R48.reuse, R8, PT ;  /* 0x000000083000720c */ /* 0x040fe20003fa4070 */
[----:B------:R-:W-:Y:S01]  /*0de0*/  @!P3 IMAD.MOV R12, RZ, RZ, -R12 ;  /* 0x000000ffff0cb224 */ /* 0x000fe200078e0a0c */
[C---:B------:R-:W-:Y:S01]  /*0df0*/  ISETP.GT.U32.AND P3, PT, R48.reuse, R15, PT ;  /* 0x0000000f3000720c */ /* 0x040fe20003f64070 */
[----:B------:R-:W-:Y:S01]  /*0e00*/  IMAD R6, R48, R17, R14 ;  /* 0x0000001130067224 */ /* 0x000fe200078e020e */
[----:B------:R-:W-:Y:S01]  /*0e10*/  IABS R14, R23 ;  /* 0x00000017000e7213 */ /* 0x000fe20000000000 */
[----:B------:R-:W-:Y:S01]  /*0e20*/  @!P4 IMAD.IADD R11, R11, 0x1, -R48 ;  /* 0x000000010b0bc824 */ /* 0x000fe200078e0a30 */
[----:B------:R-:W-:Y:S01]  /*0e30*/  LOP3.LUT R72, R4, 0x6, RZ, 0xfc, !PT ;  /* 0x0000000604487812 */ /* 0x000fe200078efcff */
[----:B------:R-:W-:Y:S01]  /*0e40*/  IMAD.HI.U32 R7, R9, R16, RZ ;  /* 0x0000001009077227 */ /* 0x000fe200078e00ff */
[----:B------:R-:W-:-:S02]  /*0e50*/  ISETP.GT.U32.AND P4, PT, R48, R6, PT ;  /* 0x000000063000720c */ /* 0x000fc40003f84070 */
[----:B------:R-:W-:Y:S01]  /*0e60*/  LOP3.LUT R74, R4, 0xa, RZ, 0xfc, !PT ;  /* 0x0000000a044a7812 */ /* 0x000fe200078efcff */
[--C-:B------:R-:W-:Y:S01]  /*0e70*/  @!P6 IMAD.IADD R13, R13, 0x1, -R48.reuse ;  /* 0x000000010d0de824 */ /* 0x100fe200078e0a30 */
[----:B------:R-:W-:Y:S01]  /*0e80*/  ISETP.GE.AND P6, PT, R20, RZ, PT ;  /* 0x000000ff1400720c */ /* 0x000fe20003fc6270 */
[----:B------:R-:W-:Y:S01]  /*0e90*/  IMAD.MOV R7, RZ, RZ, -R7 ;  /* 0x000000ffff077224 */ /* 0x000fe200078e0a07 */
[----:B------:R-:W-:Y:S01]  /*0ea0*/  IABS R20, R25 ;  /* 0x0000001900147213 */ /* 0x000fe20000000000 */
[--C-:B------:R-:W-:Y:S01]  /*0eb0*/  @!P3 IMAD.IADD R15, R15, 0x1, -R48.reuse ;  /* 0x000000010f0fb824 */ /* 0x100fe200078e0a30 */
[----:B------:R-:W-:Y:S01]  /*0ec0*/  ISETP.GT.U32.AND P3, PT, R48, R13, PT ;  /* 0x0000000d3000720c */ /* 0x000fe20003f64070 */
[----:B------:R-:W-:Y:S01]  /*0ed0*/  @!P5 IMAD.IADD R8, R8, 0x1, -R48 ;  /* 0x000000010808d824 */ /* 0x000fe200078e0a30 */
[----:B------:R-:W-:Y:S01]  /*0ee0*/  ISETP.GE.AND P5, PT, R19, RZ, PT ;  /* 0x000000ff1300720c */ /* 0x000fe20003fa6270 */
[----:B------:R-:W-:Y:S01]  /*0ef0*/  IMAD R7, R48, R7, R16 ;  /* 0x0000000730077224 */ /* 0x000fe200078e0210 */
[C---:B------:R-:W-:Y:S01]  /*0f00*/  LOP3.LUT R75, R4.reuse, 0xc, RZ, 0xfc, !PT ;  /* 0x0000000c044b7812 */ /* 0x040fe200078efcff */
[----:B------:R-:W-:Y:S01]  /*0f10*/  IMAD.MOV.U32 R16, RZ, RZ, R14 ;  /* 0x000000ffff107224 */ /* 0x000fe200078e000e */
[C---:B------:R-:W-:Y:S01]  /*0f20*/  LOP3.LUT R76, R4.reuse, 0x10, RZ, 0xfc, !PT ;  /* 0x00000010044c7812 */ /* 0x040fe200078efcff */
[----:B------:R-:W-:Y:S01]  /*0f30*/  IMAD.MOV.U32 R14, RZ, RZ, R8 ;  /* 0x000000ffff0e7224 */ /* 0x000fe200078e0008 */
[----:B------:R-:W-:Y:S01]  /*0f40*/  LOP3.LUT R77, R4, 0x12, RZ, 0xfc, !PT ;  /* 0x00000012044d7812 */ /* 0x000fe200078efcff */
[----:B------:R-:W-:Y:S01]  /*0f50*/  @!P4 IMAD.IADD R6, R6, 0x1, -R48 ;  /* 0x000000010606c824 */ /* 0x000fe200078e0a30 */
[----:B------:R-:W-:Y:S01]  /*0f60*/  ISETP.GT.U32.AND P4, PT, R48, R15, PT ;  /* 0x0000000f3000720c */ /* 0x000fe20003f84070 */
[----:B------:R-:W-:Y:S01]  /*0f70*/  IMAD.HI.U32 R8, R9, R16, RZ ;  /* 0x0000001009087227 */ /* 0x000fe200078e00ff */
[----:B------:R-:W-:-:S02]  /*0f80*/  LOP3.LUT R78, R4, 0x14, RZ, 0xfc, !PT ;  /* 0x00000014044e7812 */ /* 0x000fc400078efcff */
[----:B------:R-:W-:Y:S01]  /*0f90*/  LOP3.LUT R79, R4, 0x16, RZ, 0xfc, !PT ;  /* 0x00000016044f7812 */ /* 0x000fe200078efcff */
[----:B------:R-:W-:Y:S01]  /*0fa0*/  @!P2 IMAD.MOV R14, RZ, RZ, -R14 ;  /* 0x000000ffff0ea224 */ /* 0x000fe200078e0a0e */
[----:B------:R-:W-:Y:S01]  /*0fb0*/  ISETP.GT.U32.AND P2, PT, R48, R6, PT ;  /* 0x000000063000720c */ /* 0x000fe20003f44070 */
[----:B------:R-:W-:Y:S01]  /*0fc0*/  IMAD.MOV R17, RZ, RZ, -R8 ;  /* 0x000000ffff117224 */ /* 0x000fe200078e0a08 */
[----:B------:R-:W-:Y:S01]  /*0fd0*/  LOP3.LUT R80, R4, 0x18, RZ, 0xfc, !PT ;  /* 0x0000001804507812 */ /* 0x000fe200078efcff */
[----:B------:R-:W-:Y:S01]  /*0fe0*/  @!P0 IMAD.MOV R10, RZ, RZ, -R10 ;  /* 0x000000ffff0a8224 */ /* 0x000fe200078e0a0a */
[----:B------:R-:W-:Y:S01]  /*0ff0*/  ISETP.GE.AND P0, PT, R18, RZ, PT ;  /* 0x000000ff1200720c */ /* 0x000fe20003f06270 */
[----:B------:R-:W-:Y:S01]  /*1000*/  @!P3 IMAD.IADD R13, R13, 0x1, -R48 ;  /* 0x000000010d0db824 */ /* 0x000fe200078e0a30 */
[----:B------:R-:W-:Y:S01]  /*1010*/  IABS R18, R24 ;  /* 0x0000001800127213 */ /* 0x000fe20000000000 */
[C---:B------:R-:W-:Y:S01]  /*1020*/  IMAD R8, R48.reuse, R17, R16 ;  /* 0x0000001130087224 */ /* 0x040fe200078e0210 */
[----:B------:R-:W-:Y:S01]  /*1030*/  ISETP.GT.U32.AND P3, PT, R48, R7, PT ;  /* 0x000000073000720c */ /* 0x000fe20003f64070 */
[----:B------:R-:W-:Y:S01]  /*1040*/  @!P4 IMAD.IADD R15, R15, 0x1, -R48 ;  /* 0x000000010f0fc824 */ /* 0x000fe200078e0a30 */
[----:B------:R-:W-:Y:S01]  /*1050*/  LOP3.LUT R81, R4, 0x1a, RZ, 0xfc, !PT ;  /* 0x0000001a04517812 */ /* 0x000fe200078efcff */
[----:B------:R-:W-:Y:S01]  /*1060*/  IMAD.HI.U32 R16, R9, R18, RZ ;  /* 0x0000001209107227 */ /* 0x000fe200078e00ff */
[----:B------:R-:W-:-:S02]  /*1070*/  ISETP.GT.U32.AND P4, PT, R48, R8, PT ;  /* 0x000000083000720c */ /* 0x000fc40003f84070 */
[C---:B------:R-:W-:Y:S01]  /*1080*/  LOP3.LUT R82, R4.reuse, 0x1c, RZ, 0xfc, !PT ;  /* 0x0000001c04527812 */ /* 0x040fe200078efcff */
[----:B------:R-:W-:Y:S01]  /*1090*/  IMAD.HI.U32 R17, R9, R20, RZ ;  /* 0x0000001409117227 */ /* 0x000fe200078e00ff */
[C---:B------:R-:W-:Y:S02]  /*10a0*/  LOP3.LUT R83, R4.reuse, 0x20, RZ, 0xfc, !PT ;  /* 0x0000002004537812 */ /* 0x040fe400078efcff */
[----:B------:R-:W-:Y:S01]  /*10b0*/  LOP3.LUT R84, R4, 0x22, RZ, 0xfc, !PT ;  /* 0x0000002204547812 */ /* 0x000fe200078efcff */
[----:B------:R-:W-:Y:S01]  /*10c0*/  @!P2 IMAD.IADD R6, R6, 0x1, -R48 ;  /* 0x000000010606a824 */ /* 0x000fe200078e0a30 */
[----:B------:R-:W-:Y:S01]  /*10d0*/  ISETP.GE.AND P2, PT, R21, RZ, PT ;  /* 0x000000ff1500720c */ /* 0x000fe20003f46270 */
[----:B------:R-:W-:Y:S01]  /*10e0*/  IMAD.MOV R19, RZ, RZ, -R16 ;  /* 0x000000ffff137224 */ /* 0x000fe200078e0a10 */
[C---:B------:R-:W-:Y:S01]  /*10f0*/  LOP3.LUT R85, R4.reuse, 0x24, RZ, 0xfc, !PT ;  /* 0x0000002404557812 */ /* 0x040fe200078efcff */
[----:B------:R-:W-:Y:S01]  /*1100*/  IMAD.MOV R21, RZ, RZ, -R17 ;  /* 0x000000ffff157224 */ /* 0x000fe200078e0a11 */
[C---:B------:R-:W-:Y:S01]  /*1110*/  LOP3.LUT R86, R4.reuse, 0x26, RZ, 0xfc, !PT ;  /* 0x0000002604567812 */ /* 0x040fe200078efcff */
[----:B------:R-:W-:Y:S01]  /*1120*/  IMAD.HI.U32 R16, R9, R22, RZ ;  /* 0x0000001609107227 */ /* 0x000fe200078e00ff */
[----:B------:R-:W-:-:S02]  /*1130*/  LOP3.LUT R87, R4, 0x28, RZ, 0xfc, !PT ;  /* 0x0000002804577812 */ /* 0x000fc400078efcff */
[----:B------:R-:W-:Y:S01]  /*1140*/  LOP3.LUT R88, R4, 0x2a, RZ, 0xfc, !PT ;  /* 0x0000002a04587812 */ /* 0x000fe200078efcff */
[----:B------:R-:W-:Y:S01]  /*1150*/  @!P3 IMAD.IADD R7, R7, 0x1, -R48 ;  /* 0x000000010707b824 */ /* 0x000fe200078e0a30 */
[----:B------:R-:W-:Y:S01]  /*1160*/  ISETP.GE.AND P3, PT, R23, RZ, PT ;  /* 0x000000ff1700720c */ /* 0x000fe20003f66270 */
[----:B------:R-:W-:Y:S01]  /*1170*/  IMAD R17, R48, R19, R18 ;  /* 0x0000001330117224 */ /* 0x000fe200078e0212 */
[----:B------:R-:W-:Y:S01]  /*1180*/  LOP3.LUT R89, R4, 0x2c, RZ, 0xfc, !PT ;  /* 0x0000002c04597812 */ /* 0x000fe200078efcff */
[----:B------:R-:W-:Y:S01]  /*1190*/  IMAD R19, R48, R21, R20 ;  /* 0x0000001530137224 */ /* 0x000fe200078e0214 */
[C---:B------:R-:W-:Y:S01]  /*11a0*/  LOP3.LUT R90, R4.reuse, 0x30, RZ, 0xfc, !PT ;  /* 0x00000030045a7812 */ /* 0x040fe200078efcff */
[----:B------:R-:W-:Y:S01]  /*11b0*/  IMAD.MOV R21, RZ, RZ, -R16 ;  /* 0x000000ffff157224 */ /* 0x000fe200078e0a10 */
[----:B------:R-:W-:Y:S01]  /*11c0*/  LOP3.LUT R91, R4, 0x32, RZ, 0xfc, !PT ;  /* 0x00000032045b7812 */ /* 0x000fe200078efcff */
[----:B------:R-:W-:Y:S01]  /*11d0*/  @!P1 IMAD.MOV R11, RZ, RZ, -R11 ;  /* 0x000000ffff0b9224 */ /* 0x000fe200078e0a0b */
[----:B------:R-:W-:Y:S01]  /*11e0*/  ISETP.GT.U32.AND P1, PT, R48, R7, PT ;  /* 0x000000073000720c */ /* 0x000fe20003f24070 */
[----:B------:R-:W-:Y:S01]  /*11f0*/  @!P4 IMAD.IADD R8, R8, 0x1, -R48 ;  /* 0x000000010808c824 */ /* 0x000fe200078e0a30 */
[----:B------:R-:W-:Y:S01]  /*1200*/  LOP3.LUT R92, R4, 0x34, RZ, 0xfc, !PT ;  /* 0x00000034045c7812 */ /* 0x000fe200078efcff */
[C---:B------:R-:W-:Y:S01]  /*1210*/  IMAD R21, R48.reuse, R21, R22 ;  /* 0x0000001530157224 */ /* 0x040fe200078e0216 */
[----:B------:R-:W-:Y:S01]  /*1220*/  IABS R22, R27 ;  /* 0x0000001b00167213 */ /* 0x000fe20000000000 */
[----:B------:R-:W-:Y:S01]  /*1230*/  IMAD.MOV.U32 R16, RZ, RZ, R6 ;  /* 0x000000ffff107224 */ /* 0x000fe200078e0006 */
[C---:B------:R-:W-:Y:S01]  /*1240*/  ISETP.GT.U32.AND P4, PT, R48.reuse, R8, PT ;  /* 0x000000083000720c */ /* 0x040fe20003f84070 */
[----:B------:R-:W-:Y:S01]  /*1250*/  @!P5 IMAD.MOV R15, RZ, RZ, -R15 ;  /* 0x000000ffff0fd224 */ /* 0x000fe200078e0a0f */
[C---:B------:R-:W-:Y:S01]  /*1260*/  ISETP.GT.U32.AND P5, PT, R48.reuse, R19, PT ;  /* 0x000000133000720c */ /* 0x040fe20003fa4070 */
[----:B------:R-:W-:Y:S01]  /*1270*/  @!P6 IMAD.MOV R16, RZ, RZ, -R16 ;  /* 0x000000ffff10e224 */ /* 0x000fe200078e0a10 */
[----:B------:R-:W-:Y:S01]  /*1280*/  ISETP.GT.U32.AND P6, PT, R48, R21, PT ;  /* 0x000000153000720c */ /* 0x000fe20003fc4070 */
[----:B------:R-:W-:Y:S01]  /*1290*/  IMAD.HI.U32 R6, R9, R22, RZ ;  /* 0x0000001609067227 */ /* 0x000fe200078e00ff */
[----:B------:R-:W-:-:S02]  /*12a0*/  LOP3.LUT R93, R4, 0x36, RZ, 0xfc, !PT ;  /* 0x00000036045d7812 */ /* 0x000fc400078efcff */
[----:B------:R-:W-:Y:S01]  /*12b0*/  LOP3.LUT R94, R4, 0x38, RZ, 0xfc, !PT ;  /* 0x00000038045e7812 */ /* 0x000fe200078efcff */
[--C-:B------:R-:W-:Y:S01]  /*12c0*/  @!P1 IMAD.IADD R7, R7, 0x1, -R48.reuse ;  /* 0x0000000107079824 */ /* 0x100fe200078e0a30 */
[----:B------:R-:W-:Y:S01]  /*12d0*/  ISETP.GE.AND P1, PT, R24, RZ, PT ;  /* 0x000000ff1800720c */ /* 0x000fe20003f26270 */
[----:B------:R-:W-:Y:S01]  /*12e0*/  @!P0 IMAD.MOV R13, RZ, RZ, -R13 ;  /* 0x000000ffff0d8224 */ /* 0x000fe200078e0a0d */
[----:B------:R-:W-:Y:S01]  /*12f0*/  LOP3.LUT R24, R52, 0x12, RZ, 0xfc, !PT ;  /* 0x0000001234187812 */ /* 0x000fe200078efcff */
[--C-:B------:R-:W-:Y:S01]  /*1300*/  @!P4 IMAD.IADD R8, R8, 0x1, -R48.reuse ;  /* 0x000000010808c824 */ /* 0x100fe200078e0a30 */
[C---:B------:R-:W-:Y:S01]  /*1310*/  ISETP.GT.U32.AND P0, PT, R48.reuse, R17, PT ;  /* 0x000000113000720c */ /* 0x040fe20003f04070 */
[--C-:B------:R-:W-:Y:S01]  /*1320*/  @!P5 IMAD.IADD R19, R19, 0x1, -R48.reuse ;  /* 0x000000011313d824 */ /* 0x100fe200078e0a30 */
[----:B------:R-:W-:Y:S01]  /*1330*/  IABS R23, R24 ;  /* 0x0000001800177213 */ /* 0x000fe20000000000 */
[----:B------:R-:W-:Y:S01]  /*1340*/  @!P6 IMAD.IADD R21, R21, 0x1, -R48 ;  /* 0x000000011515e824 */ /* 0x000fe200078e0a30 */
[----:B------:R-:W-:Y:S01]  /*1350*/  ISETP.GE.AND P4, PT, R25, RZ, PT ;  /* 0x000000ff1900720c */ /* 0x000fe20003f86270 */
[----:B------:R-:W-:Y:S01]  /*1360*/  IMAD.MOV.U32 R20, RZ, RZ, R8 ;  /* 0x000000ffff147224 */ /* 0x000fe200078e0008 */
[----:B------:R-:W-:Y:S01]  /*1370*/  ISETP.GT.U32.AND P6, PT, R48, R19, PT ;  /* 0x000000133000720c */ /* 0x000fe20003fc4070 */
[----:B------:R-:W-:Y:S01]  /*1380*/  IMAD.MOV.U32 R8, RZ, RZ, R23 ;  /* 0x000000ffff087224 */ /* 0x000fe200078e0017 */
[----:B------:R-:W-:Y:S01]  /*1390*/  LOP3.LUT R25, R52, 0x11, RZ, 0xfc, !PT ;  /* 0x0000001134197812 */ /* 0x000fe200078efcff */
[----:B------:R-:W-:Y:S01]  /*13a0*/  IMAD.MOV R23, RZ, RZ, -R6 ;  /* 0x000000ffff177224 */ /* 0x000fe200078e0a06 */
[C---:B------:R-:W-:Y:S01]  /*13b0*/  LOP3.LUT R95, R4.reuse, 0x3a, RZ, 0xfc, !PT ;  /* 0x0000003a045f7812 */ /* 0x040fe200078efcff */
[----:B------:R-:W-:Y:S01]  /*13c0*/  IMAD.MOV.U32 R18, RZ, RZ, R7 ;  /* 0x000000ffff127224 */ /* 0x000fe200078e0007 */
[----:B------:R-:W-:Y:S01]  /*13d0*/  LOP3.LUT R96, R4, 0x3c, RZ, 0xfc, !PT ;  /* 0x0000003c04607812 */ /* 0x000fe200078efcff */
[----:B------:R-:W-:Y:S01]  /*13e0*/  IMAD R6, R48, R23, R22 ;  /* 0x0000001730067224 */ /* 0x000fe200078e0216 */
[----:B------:R-:W-:Y:S01]  /*13f0*/  IABS R22, R25 ;  /* 0x0000001900167213 */ /* 0x000fe20000000000 */
[----:B------:R-:W-:Y:S01]  /*1400*/  IMAD.HI.U32 R7, R9, R8, RZ ;  /* 0x0000000809077227 */ /* 0x000fe200078e00ff */
[----:B------:R-:W-:-:S02]  /*1410*/  LOP3.LUT R97, R4, 0x40, RZ, 0xfc, !PT ;  /* 0x0000004004617812 */ /* 0x000fc400078efcff */
[----:B------:R-:W-:Y:S01]  /*1420*/  LOP3.LUT R98, R4, 0x42, RZ, 0xfc, !PT ;  /* 0x0000004204627812 */ /* 0x000fe200078efcff */
[--C-:B------:R-:W-:Y:S01]  /*1430*/  @!P6 IMAD.IADD R19, R19, 0x1, -R48.reuse ;  /* 0x000000011313e824 */ /* 0x100fe200078e0a30 */
[----:B------:R-:W-:Y:S01]  /*1440*/  ISETP.GT.U32.AND P6, PT, R48, R6, PT ;  /* 0x000000063000720c */ /* 0x000fe20003fc4070 */
[----:B------:R-:W-:Y:S01]  /*1450*/  @!P0 IMAD.IADD R17, R17, 0x1, -R48 ;  /* 0x0000000111118824 */ /* 0x000fe200078e0a30 */
[----:B------:R-:W-:Y:S01]  /*1460*/  ISETP.GE.AND P0, PT, R26, RZ, PT ;  /* 0x000000ff1a00720c */ /* 0x000fe20003f06270 */
[----:B------:R-:W-:Y:S01]  /*1470*/  IMAD.MOV R7, RZ, RZ, -R7 ;  /* 0x000000ffff077224 */ /* 0x000fe200078e0a07 */
[----:B------:R-:W-:Y:S01]  /*1480*/  LOP3.LUT R99, R4, 0x44, RZ, 0xfc, !PT ;  /* 0x0000004404637812 */ /* 0x000fe200078efcff */
[----:B------:R-:W-:Y:S01]  /*1490*/  @!P2 IMAD.MOV R18, RZ, RZ, -R18 ;  /* 0x000000ffff12a224 */ /* 0x000fe200078e0a12 */
[C---:B------:R-:W-:Y:S01]  /*14a0*/  ISETP.GT.U32.AND P5, PT, R48.reuse, R17, PT ;  /* 0x000000113000720c */ /* 0x040fe20003fa4070 */
[C---:B------:R-:W-:Y:S01]  /*14b0*/  IMAD R7, R48.reuse, R7, R8 ;  /* 0x0000000730077224 */ /* 0x040fe200078e0208 */
[----:B------:R-:W-:Y:S01]  /*14c0*/  ISETP.GT.U32.AND P2, PT, R48, R21, PT ;  /* 0x000000153000720c */ /* 0x000fe20003f44070 */
[----:B------:R-:W-:Y:S01]  /*14d0*/  IMAD.HI.U32 R8, R9, R22, RZ ;  /* 0x0000001609087227 */ /* 0x000fe200078e00ff */
[----:B------:R-:W-:-:S02]  /*14e0*/  LOP3.LUT R100, R4, 0x46, RZ, 0xfc, !PT ;  /* 0x0000004604647812 */ /* 0x000fc400078efcff */
[----:B------:R-:W-:Y:S01]  /*14f0*/  LOP3.LUT R101, R4, 0x48, RZ, 0xfc, !PT ;  /* 0x0000004804657812 */ /* 0x000fe200078efcff */
[----:B------:R-:W-:Y:S01]  /*1500*/  @!P3 IMAD.MOV R20, RZ, RZ, -R20 ;  /* 0x000000ffff14b224 */ /* 0x000fe200078e0a14 */
[----:B------:R-:W-:Y:S01]  /*1510*/  ISETP.GE.AND P3, PT, R27, RZ, PT ;  /* 0x000000ff1b00720c */ /* 0x000fe20003f66270 */
[----:B------:R-:W-:Y:S01]  /*1520*/  IMAD.MOV R23, RZ, RZ, -R8 ;  /* 0x000000ffff177224 */ /* 0x000fe200078e0a08 */
[----:B------:R-:W-:Y:S01]  /*1530*/  IABS R27, R33 ;  /* 0x00000021001b7213 */ /* 0x000fe20000000000 */
[----:B------:R-:W-:Y:S01]  /*1540*/  @!P6 IMAD.IADD R6, R6, 0x1, -R48 ;  /* 0x000000010606e824 */ /* 0x000fe200078e0a30 */
[C---:B------:R-:W-:Y:S01]  /*1550*/  ISETP.GT.U32.AND P6, PT, R48.reuse, R7, PT ;  /* 0x000000073000720c */ /* 0x040fe20003fc4070 */
[----:B------:R-:W-:Y:S01]  /*1560*/  IMAD R8, R48, R23, R22 ;  /* 0x0000001730087224 */ /* 0x000fe200078e0216 */
[C---:B------:R-:W-:Y:S01]  /*1570*/  LOP3.LUT R102, R4.reuse, 0x4a, RZ, 0xfc, !PT ;  /* 0x0000004a04667812 */ /* 0x040fe200078efcff */
[----:B------:R-:W-:Y:S01]  /*1580*/  IMAD.HI.U32 R22, R9, R27, RZ ;  /* 0x0000001b09167227 */ /* 0x000fe200078e00ff */
[----:B------:R-:W-:-:S02]  /*1590*/  LOP3.LUT R103, R4, 0x4c, RZ, 0xfc, !PT ;  /* 0x0000004c04677812 */ /* 0x000fc400078efcff */
[----:B------:R-:W-:Y:S01]  /*15a0*/  LOP3.LUT R104, R4, 0x50, RZ, 0xfc, !PT ;  /* 0x0000005004687812 */ /* 0x000fe200078efcff */
[----:B------:R-:W-:Y:S01]  /*15b0*/  @!P5 IMAD.IADD R17, R17, 0x1, -R48 ;  /* 0x000000011111d824 */ /* 0x000fe200078e0a30 */
[----:B------:R-:W-:Y:S01]  /*15c0*/  ISETP.GE.AND P5, PT, R24, RZ, PT ;  /* 0x000000ff1800720c */ /* 0x000fe20003fa6270 */
[----:B------:R-:W-:Y:S01]  /*15d0*/  @!P4 IMAD.MOV R19, RZ, RZ, -R19 ;  /* 0x000000ffff13c224 */ /* 0x000fe200078e0a13 */
[----:B------:R-:W-:Y:S01]  /*15e0*/  ISETP.GT.U32.AND P4, PT, R48, R8, PT ;  /* 0x000000083000720c */ /* 0x000fe20003f84070 */
[----:B------:R-:W-:Y:S01]  /*15f0*/  IMAD.MOV R22, RZ, RZ, -R22 ;  /* 0x000000ffff167224 */ /* 0x000fe200078e0a16 */
[C---:B------:R-:W-:Y:S01]  /*1600*/  LOP3.LUT R105, R4.reuse, 0x52, RZ, 0xfc, !PT ;  /* 0x0000005204697812 */ /* 0x040fe200078efcff */
[----:B------:R-:W-:Y:S01]  /*1610*/  IMAD.HI.U32 R24, R9, R28, RZ ;  /* 0x0000001c09187227 */ /* 0x000fe200078e00ff */
[C---:B------:R-:W-:Y:S02]  /*1620*/  LOP3.LUT R106, R4.reuse, 0x54, RZ, 0xfc, !PT ;  /* 0x00000054046a7812 */ /* 0x040fe400078efcff */
[C---:B------:R-:W-:Y:S01]  /*1630*/  LOP3.LUT R107, R4.reuse, 0x56, RZ, 0xfc, !PT ;  /* 0x00000056046b7812 */ /* 0x040fe200078efcff */
[----:B------:R-:W-:Y:S01]  /*1640*/  @!P2 IMAD.IADD R21, R21, 0x1, -R48 ;  /* 0x000000011515a824 */ /* 0x000fe200078e0a30 */
[----:B------:R-:W-:Y:S01]  /*1650*/  ISETP.GE.AND P2, PT, R25, RZ, PT ;  /* 0x000000ff1900720c */ /* 0x000fe20003f46270 */
[----:B------:R-:W-:Y:S01]  /*1660*/  IMAD.HI.U32 R25, R9, R29, RZ ;  /* 0x0000001d09197227 */ /* 0x000fe200078e00ff */
[----:B------:R-:W-:-:S02]  /*1670*/  LOP3.LUT R108, R4, 0x58, RZ, 0xfc, !PT ;  /* 0x00000058046c7812 */ /* 0x000fc400078efcff */
[----:B------:R-:W-:Y:S01]  /*1680*/  LOP3.LUT R109, R4, 0x5a, RZ, 0xfc, !PT ;  /* 0x0000005a046d7812 */ /* 0x000fe200078efcff */
[----:B------:R-:W-:Y:S01]  /*1690*/  IMAD R23, R48, R22, R27 ;  /* 0x0000001630177224 */ /* 0x000fe200078e021b */
[C---:B------:R-:W-:Y:S01]  /*16a0*/  LOP3.LUT R110, R4.reuse, 0x5c, RZ, 0xfc, !PT ;  /* 0x0000005c046e7812 */ /* 0x040fe200078efcff */
[----:B------:R-:W-:Y:S01]  /*16b0*/  IMAD.MOV R27, RZ, RZ, -R24 ;  /* 0x000000ffff1b7224 */ /* 0x000fe200078e0a18 */
[----:B------:R-:W-:Y:S01]  /*16c0*/  LOP3.LUT R111, R4, 0x60, RZ, 0xfc, !PT ;  /* 0x00000060046f7812 */ /* 0x000fe200078efcff */
[----:B------:R-:W-:Y:S01]  /*16d0*/  @!P6 IMAD.IADD R7, R7, 0x1, -R48 ;  /* 0x000000010707e824 */ /* 0x000fe200078e0a30 */
[----:B------:R-:W-:Y:S01]  /*16e0*/  ISETP.GT.U32.AND P6, PT, R48, R6, PT ;  /* 0x000000063000720c */ /* 0x000fe20003fc4070 */
[----:B------:R-:W-:Y:S01]  /*16f0*/  IMAD.MOV R22, RZ, RZ, -R25 ;  /* 0x000000ffff167224 */ /* 0x000fe200078e0a19 */
[----:B------:R-:W-:Y:S01]  /*1700*/  LOP3.LUT R112, R4, 0x62, RZ, 0xfc, !PT ;  /* 0x0000006204707812 */ /* 0x000fe200078efcff */
[----:B------:R-:W-:Y:S01]  /*1710*/  IMAD R25, R48, R27, R28 ;  /* 0x0000001b30197224 */ /* 0x000fe200078e021c */
[----:B------:R-:W-:Y:S01]  /*1720*/  LOP3.LUT R113, R4, 0x64, RZ, 0xfc, !PT ;  /* 0x0000006404717812 */ /* 0x000fe200078efcff */
[----:B------:R-:W-:Y:S01]  /*1730*/  @!P4 IMAD.IADD R8, R8, 0x1, -R48 ;  /* 0x000000010808c824 */ /* 0x000fe200078e0a30 */
[----:B------:R-:W-:Y:S01]  /*1740*/  LOP3.LUT R114, R4, 0x66, RZ, 0xfc, !PT ;  /* 0x0000006604727812 */ /* 0x000fe200078efcff */
[----:B------:R-:W-:Y:S01]  /*1750*/  @!P1 IMAD.MOV R17, RZ, RZ, -R17 ;  /* 0x000000ffff119224 */ /* 0x000fe200078e0a11 */
[C---:B------:R-:W-:Y:S01]  /*1760*/  ISETP.GT.U32.AND P4, PT, R48.reuse, R25, PT ;  /* 0x000000193000720c */ /* 0x040fe20003f84070 */
[C---:B------:R-:W-:Y:S01]  /*1770*/  IMAD R27, R48.reuse, R22, R29 ;  /* 0x00000016301b7224 */ /* 0x040fe200078e021d */
[----:B------:R-:W-:Y:S01]  /*1780*/  ISETP.GT.U32.AND P1, PT, R48, R7, PT ;  /* 0x000000073000720c */ /* 0x000fe20003f24070 */
[----:B------:R-:W-:Y:S01]  /*1790*/  IMAD.HI.U32 R26, R9, R32, RZ ;  /* 0x00000020091a7227 */ /* 0x000fe200078e00ff */
[----:B------:R-:W-:-:S02]  /*17a0*/  IABS R29, R38 ;  /* 0x00000026001d7213 */ /* 0x000fc40000000000 */
[----:B------:R-:W-:Y:S01]  /*17b0*/  LOP3.LUT R115, R4, 0x68, RZ, 0xfc, !PT ;  /* 0x0000006804737812 */ /* 0x000fe200078efcff */
[----:B------:R-:W-:Y:S01]  /*17c0*/  @!P6 IMAD.IADD R6, R6, 0x1, -R48 ;  /* 0x000000010606e824 */ /* 0x000fe200078e0a30 */
[----:B------:R-:W-:Y:S01]  /*17d0*/  ISETP.GT.U32.AND P6, PT, R48, R23, PT ;  /* 0x000000173000720c */ /* 0x000fe20003fc4070 */
[----:B------:R-:W-:Y:S01]  /*17e0*/  @!P0 IMAD.MOV R21, RZ, RZ, -R21 ;  /* 0x000000ffff158224 */ /* 0x000fe200078e0a15 */
[----:B------:R-:W-:Y:S01]  /*17f0*/  ISETP.GE.AND P0, PT, R33, RZ, PT ;  /* 0x000000ff2100720c */ /* 0x000fe20003f06270 */
[----:B------:R-:W-:Y:S01]  /*1800*/  IMAD.MOV.U32 R22, RZ, RZ, R6 ;  /* 0x000000ffff167224 */ /* 0x000fe200078e0006 */
[----:B------:R-:W-:Y:S01]  /*1810*/  LOP3.LUT R116, R4, 0x6a, RZ, 0xfc, !PT ;  /* 0x0000006a04747812 */ /* 0x000fe200078efcff */
[--C-:B------:R-:W-:Y:S01]  /*1820*/  @!P4 IMAD.IADD R25, R25, 0x1, -R48.reuse ;  /* 0x000000011919c824 */ /* 0x100fe200078e0a30 */
[----:B------:R-:W0:Y:S01]  /*1830*/  I2F.RP R6, R45 ;  /* 0x0000002d00067306 */ /* 0x000e220000209400 */
[----:B------:R-:W-:Y:S01]  /*1840*/  @!P1 IMAD.IADD R7, R7, 0x1, -R48 ;  /* 0x0000000107079824 */ /* 0x000fe200078e0a30 */
[----:B------:R-:W-:Y:S01]  /*1850*/  ISETP.GE.AND P1, PT, R34, RZ, PT ;  /* 0x000000ff2200720c */ /* 0x000fe20003f26270 */
[----:B------:R-:W-:Y:S01]  /*1860*/  @!P3 IMAD.MOV R22, RZ, RZ, -R22 ;  /* 0x000000ffff16b224 */ /* 0x000fe200078e0a16 */
[----:B------:R-:W-:Y:S01]  /*1870*/  ISETP.GT.U32.AND P4, PT, R48, R25, PT ;  /* 0x000000193000720c */ /* 0x000fe20003f84070 */
[----:B------:R-:W-:Y:S01]  /*1880*/  IMAD.MOV.U32 R24, RZ, RZ, R7 ;  /* 0x000000ffff187224 */ /* 0x000fe200078e0007 */
[C---:B------:R-:W-:Y:S01]  /*1890*/  LOP3.LUT R117, R4.reuse, 0x6c, RZ, 0xfc, !PT ;  /* 0x0000006c04757812 */ /* 0x040fe200078efcff */
[----:B------:R-:W-:Y:S01]  /*18a0*/  IMAD.HI.U32 R7, R9, R29, RZ ;  /* 0x0000001d09077227 */ /* 0x000fe200078e00ff */
[----:B------:R-:W-:-:S02]  /*18b0*/  LOP3.LUT R118, R4, 0x70, RZ, 0xfc, !PT ;  /* 0x0000007004767812 */ /* 0x000fc400078efcff */
[----:B------:R-:W-:Y:S01]  /*18c0*/  LOP3.LUT R119, R4, 0x72, RZ, 0xfc, !PT ;  /* 0x0000007204777812 */ /* 0x000fe200078efcff */
[----:B------:R-:W-:Y:S01]  /*18d0*/  @!P6 IMAD.IADD R23, R23, 0x1, -R48 ;  /* 0x000000011717e824 */ /* 0x000fe200078e0a30 */
[----:B------:R-:W-:Y:S01]  /*18e0*/  ISETP.GT.U32.AND P6, PT, R48, R8, PT ;  /* 0x000000083000720c */ /* 0x000fe20003fc4070 */
[----:B------:R-:W-:Y:S01]  /*18f0*/  IMAD.MOV R7, RZ, RZ, -R7 ;  /* 0x000000ffff077224 */ /* 0x000fe200078e0a07 */
[----:B------:R-:W-:Y:S01]  /*1900*/  LOP3.LUT R120, R4, 0x74, RZ, 0xfc, !PT ;  /* 0x0000007404787812 */ /* 0x000fe200078efcff */
[----:B------:R-:W-:Y:S01]  /*1910*/  IMAD.MOV R33, RZ, RZ, -R26 ;  /* 0x000000ffff217224 */ /* 0x000fe200078e0a1a */
[C---:B------:R-:W-:Y:S01]  /*1920*/  ISETP.GT.U32.AND P3, PT, R48.reuse, R23, PT ;  /* 0x000000173000720c */ /* 0x040fe20003f64070 */
[----:B------:R-:W-:Y:S01]  /*1930*/  IMAD R29, R48, R7, R29 ;  /* 0x00000007301d7224 */ /* 0x000fe200078e021d */
[----:B0-----:R-:W0:Y:S01]  /*1940*/  MUFU.RCP R6, R6 ;  /* 0x0000000600067308 */ /* 0x001e220000001000 */
[----:B------:R-:W-:Y:S01]  /*1950*/  @!P4 IMAD.IADD R25, R25, 0x1, -R48 ;  /* 0x000000011919c824 */ /* 0x000fe200078e0a30 */
[----:B------:R-:W-:Y:S01]  /*1960*/  LOP3.LUT R121, R4, 0x76, RZ, 0xfc, !PT ;  /* 0x0000007604797812 */ /* 0x000fe200078efcff */
[C---:B------:R-:W-:Y:S01]  /*1970*/  IMAD R28, R48.reuse, R33, R32 ;  /* 0x00000021301c7224 */ /* 0x040fe200078e0220 */
[----:B------:R-:W-:Y:S01]  /*1980*/  ISETP.GT.U32.AND P4, PT, R48, R29, PT ;  /* 0x0000001d3000720c */ /* 0x000fe20003f84070 */
[----:B------:R-:W-:Y:S01]  /*1990*/  @!P5 IMAD.MOV R24, RZ, RZ, -R24 ;  /* 0x000000ffff18d224 */ /* 0x000fe200078e0a18 */
[----:B------:R-:W-:Y:S01]  /*19a0*/  IABS R32, R53 ;  /* 0x0000003500207213 */ /* 0x000fe20000000000 */
[----:B------:R-:W-:Y:S01]  /*19b0*/  @!P6 IMAD.IADD R8, R8, 0x1, -R48 ;  /* 0x000000010808e824 */ /* 0x000fe200078e0a30 */
[----:B------:R-:W-:Y:S01]  /*19c0*/  ISETP.GT.U32.AND P5, PT, R48, R27, PT ;  /* 0x0000001b3000720c */ /* 0x000fe20003fa4070 */
[----:B------:R-:W-:Y:S01]  /*19d0*/  IMAD.HI.U32 R34, R9, R36, RZ ;  /* 0x0000002409227227 */ /* 0x000fe200078e00ff */
[----:B------:R-:W-:-:S02]  /*19e0*/  IABS R33, R54 ;  /* 0x0000003600217213 */ /* 0x000fc40000000000 */
[----:B------:R-:W-:Y:S01]  /*19f0*/  ISETP.GE.AND P6, PT, R35, RZ, PT ;  /* 0x000000ff2300720c */ /* 0x000fe20003fc6270 */
[--C-:B------:R-:W-:Y:S01]  /*1a00*/  @!P3 IMAD.IADD R23, R23, 0x1, -R48.reuse ;  /* 0x000000011717b824 */ /* 0x100fe200078e0a30 */
[----:B------:R-:W-:Y:S01]  /*1a10*/  ISETP.GT.U32.AND P3, PT, R48, R28, PT ;  /* 0x0000001c3000720c */ /* 0x000fe20003f64070 */
[----:B------:R-:W-:Y:S01]  /*1a20*/  IMAD.HI.U32 R7, R9, R32, RZ ;  /* 0x0000002009077227 */ /* 0x000fe200078e00ff */
[----:B------:R-:W-:Y:S02]  /*1a30*/  IABS R35, R55 ;  /* 0x0000003700237213 */ /* 0x000fe40000000000 */
[C---:B------:R-:W-:Y:S01]  /*1a40*/  LOP3.LUT R122, R4.reuse, 0x78, RZ, 0xfc, !PT ;  /* 0x00000078047a7812 */ /* 0x040fe200078efcff */
[--C-:B------:R-:W-:Y:S01]  /*1a50*/  @!P4 IMAD.IADD R29, R29, 0x1, -R48.reuse ;  /* 0x000000011d1dc824 */ /* 0x100fe200078e0a30 */
[----:B------:R-:W-:Y:S01]  /*1a60*/  LOP3.LUT R70, R4, 0x2, RZ, 0xfc, !PT ;  /* 0x0000000204467812 */ /* 0x000fe200078efcff */
[----:B------:R-:W-:Y:S02]  /*1a70*/  IMAD.MOV R7, RZ, RZ, -R7 ;  /* 0x000000ffff077224 */ /* 0x000fe400078e0a07 */
[----:B------:R-:W-:Y:S01]  /*1a80*/  @!P5 IMAD.IADD R27, R27, 0x1, -R48 ;  /* 0x000000011b1bd824 */ /* 0x000fe200078e0a30 */
[C---:B------:R-:W-:Y:S01]  /*1a90*/  ISETP.GT.U32.AND P4, PT, R48.reuse, R29, PT ;  /* 0x0000001d3000720c */ /* 0x040fe20003f84070 */
[----:B------:R-:W-:-:S02]  /*1aa0*/  IMAD R32, R48, R7, R32 ;  /* 0x0000000730207224 */ /* 0x000fc400078e0220 */
[----:B------:R-:W-:Y:S01]  /*1ab0*/  IMAD.HI.U32 R7, R9, R33, RZ ;  /* 0x0000002109077227 */ /* 0x000fe200078e00ff */
[----:B------:R-:W-:-:S03]  /*1ac0*/  ISETP.GT.U32.AND P5, PT, R48, R27, PT ;  /* 0x0000001b3000720c */ /* 0x000fc60003fa4070 */
[----:B------:R-:W-:Y:S02]  /*1ad0*/  @!P3 IMAD.IADD R28, R28, 0x1, -R48 ;  /* 0x000000011c1cb824 */ /* 0x000fe400078e0a30 */
[----:B------:R-:W-:Y:S02]  /*1ae0*/  IMAD.MOV R7, RZ, RZ, -R7 ;  /* 0x000000ffff077224 */ /* 0x000fe400078e0a07 */
[----:B------:R-:W-:Y:S01]  /*1af0*/  IMAD.HI.U32 R26, R9, R35, RZ ;  /* 0x00000023091a7227 */ /* 0x000fe200078e00ff */
[----:B------:R-:W-:-:S03]  /*1b00*/  ISETP.GT.U32.AND P3, PT, R48, R28, PT ;  /* 0x0000001c3000720c */ /* 0x000fc60003f64070 */
[C---:B------:R-:W-:Y:S02]  /*1b10*/  IMAD R33, R48.reuse, R7, R33 ;  /* 0x0000000730217224 */ /* 0x040fe400078e0221 */
[----:B------:R-:W-:Y:S02]  /*1b20*/  @!P4 IMAD.IADD R29, R29, 0x1, -R48 ;  /* 0x000000011d1dc824 */ /* 0x000fe400078e0a30 */
[----:B------:R-:W-:Y:S01]  /*1b30*/  IMAD.MOV R26, RZ, RZ, -R26 ;  /* 0x000000ffff1a7224 */ /* 0x000fe200078e0a1a */
[----:B------:R-:W-:Y:S01]  /*1b40*/  ISETP.GT.U32.AND P4, PT, R48, R33, PT ;  /* 0x000000213000720c */ /* 0x000fe20003f84070 */
[----:B0-----:R-:W-:Y:S02]  /*1b50*/  VIADD R6, R6, 0xffffffe ;  /* 0x0ffffffe06067836 */ /* 0x001fe40000000000 */
[--C-:B------:R-:W-:Y:S01]  /*1b60*/  @!P5 IMAD.IADD R27, R27, 0x1, -R48.reuse ;  /* 0x000000011b1bd824 */ /* 0x100fe200078e0a30 */
[----:B------:R-:W-:Y:S01]  /*1b70*/  ISETP.GT.U32.AND P5, PT, R48, R32, PT ;  /* 0x000000203000720c */ /* 0x000fe20003fa4070 */
[----:B------:R-:W-:Y:S01]  /*1b80*/  @!P3 IMAD.IADD R28, R28, 0x1, -R48 ;  /* 0x000000011c1cb824 */ /* 0x000fe200078e0a30 */
[----:B------:R-:W-:Y:S01]  /*1b90*/  ISETP.GE.AND P3, PT, R37, RZ, PT ;  /* 0x000000ff2500720c */ /* 0x000fe20003f66270 */
[----:B------:R-:W-:Y:S01]  /*1ba0*/  IMAD.MOV R37, RZ, RZ, -R34 ;  /* 0x000000ffff257224 */ /* 0x000fe200078e0a22 */
[----:B------:R-:W0:Y:S01]  /*1bb0*/  F2I.FTZ.U32.TRUNC.NTZ R7, R6 ;  /* 0x0000000600077305 */ /* 0x000e22000021f000 */
[----:B------:R-:W-:-:S02]  /*1bc0*/  IMAD R34, R48, R26, R35 ;  /* 0x0000001a30227224 */ /* 0x000fc400078e0223 */
[----:B------:R-:W-:Y:S01]  /*1bd0*/  IMAD R35, R48, R37, R36 ;  /* 0x0000002530237224 */ /* 0x000fe200078e0224 */
[----:B------:R-:W-:Y:S01]  /*1be0*/  LOP3.LUT R36, R52, 0x7, RZ, 0xfc, !PT ;  /* 0x0000000734247812 */ /* 0x000fe200078efcff */
[--C-:B------:R-:W-:Y:S01]  /*1bf0*/  @!P4 IMAD.IADD R33, R33, 0x1, -R48.reuse ;  /* 0x000000012121c824 */ /* 0x100fe200078e0a30 */
[----:B------:R-:W-:Y:S01]  /*1c00*/  ISETP.GT.U32.AND P4, PT, R48, R34, PT ;  /* 0x000000223000720c */ /* 0x000fe20003f84070 */
[C---:B------:R-:W-:Y:S01]  /*1c10*/  IMAD.HI.U32 R40, R9.reuse, R49, RZ ;  /* 0x0000003109287227 */ /* 0x040fe200078e00ff */
[----:B------:R-:W-:Y:S02]  /*1c20*/  IABS R42, R36 ;  /* 0x00000024002a7213 */ /* 0x000fe40000000000 */
[----:B------:R-:W-:Y:S01]  /*1c30*/  LOP3.LUT R37, R52, 0x6, RZ, 0xfc, !PT ;  /* 0x0000000634257812 */ /* 0x000fe200078efcff */
[----:B------:R-:W-:Y:S01]  /*1c40*/  @!P5 IMAD.IADD R32, R32, 0x1, -R48 ;  /* 0x000000012020d824 */ /* 0x000fe200078e0a30 */
[----:B------:R-:W-:Y:S01]  /*1c50*/  ISETP.GE.AND P5, PT, R38, RZ, PT ;  /* 0x000000ff2600720c */ /* 0x000fe20003fa6270 */
[----:B------:R-:W-:Y:S01]  /*1c60*/  IMAD.HI.U32 R26, R9, R42, RZ ;  /* 0x0000002a091a7227 */ /* 0x000fe200078e00ff */
[----:B------:R-:W-:-:S03]  /*1c70*/  IABS R44, R37 ;  /* 0x00000025002c7213 */ /* 0x000fc60000000000 */
[--C-:B0-----:R-:W-:Y:S02]  /*1c80*/  IMAD.MOV R38, RZ, RZ, -R7.reuse ;  /* 0x000000ffff267224 */ /* 0x101fe400078e0a07 */
[----:B------:R-:W-:Y:S01]  /*1c90*/  @!P4 IMAD.IADD R34, R34, 0x1, -R48 ;  /* 0x000000012222c824 */ /* 0x000fe200078e0a30 */
[----:B------:R-:W-:Y:S01]  /*1ca0*/  ISETP.GT.U32.AND P4, PT, R48, R35, PT ;  /* 0x000000233000720c */ /* 0x000fe20003f84070 */
[----:B------:R-:W-:Y:S02]  /*1cb0*/  IMAD.MOV.U32 R6, RZ, RZ, RZ ;  /* 0x000000ffff067224 */ /* 0x000fe400078e00ff */
[----:B------:R-:W-:Y:S02]  /*1cc0*/  IMAD R41, R38, R45, RZ ;  /* 0x0000002d26297224 */ /* 0x000fe400078e02ff */
[----:B------:R-:W-:Y:S02]  /*1cd0*/  IMAD.MOV R43, RZ, RZ, -R26 ;  /* 0x000000ffff2b7224 */ /* 0x000fe400078e0a1a */
[----:B------:R-:W-:-:S04]  /*1ce0*/  IMAD.HI.U32 R6, R7, R41, R6 ;  /* 0x0000002907067227 */ /* 0x000fc800078e0006 */
[C---:B------:R-:W-:Y:S01]  /*1cf0*/  IMAD R7, R48.reuse, R43, R42 ;  /* 0x0000002b30077224 */ /* 0x040fe200078e022a */
[----:B------:R-:W-:Y:S01]  /*1d00*/  IABS R43, R59 ;  /* 0x0000003b002b7213 */ /* 0x000fe20000000000 */
[----:B------:R-:W-:Y:S02]  /*1d10*/  @!P4 IMAD.IADD R35, R35, 0x1, -R48 ;  /* 0x000000012323c824 */ /* 0x000fe400078e0a30 */
[----:B------:R-:W-:Y:S01]  /*1d20*/  IMAD.HI.U32 R38, R9, R44, RZ ;  /* 0x0000002c09267227 */ /* 0x000fe200078e00ff */
[----:B------:R-:W-:-:S03]  /*1d30*/  ISETP.GT.U32.AND P4, PT, R48, R7, PT ;  /* 0x000000073000720c */ /* 0x000fc60003f84070 */
[----:B------:R-:W-:Y:S02]  /*1d40*/  IMAD.MOV R47, RZ, RZ, -R38 ;  /* 0x000000ffff2f7224 */ /* 0x000fe400078e0a26 */
[----:B------:R-:W-:-:S04]  /*1d50*/  IMAD.HI.U32 R26, R9, R43, RZ ;  /* 0x0000002b091a7227 */ /* 0x000fc800078e00ff */
[C---:B------:R-:W-:Y:S01]  /*1d60*/  IMAD R38, R48.reuse, R47, R44 ;  /* 0x0000002f30267224 */ /* 0x040fe200078e022c */
[----:B------:R-:W-:Y:S01]  /*1d70*/  IABS R44, R60 ;  /* 0x0000003c002c7213 */ /* 0x000fe20000000000 */
[----:B------:R-:W-:Y:S02]  /*1d80*/  IMAD.MOV R40, RZ, RZ, -R40 ;  /* 0x000000ffff287224 */ /* 0x000fe400078e0a28 */
[----:B------:R-:W-:Y:S01]  /*1d90*/  @!P4 IMAD.IADD R7, R7, 0x1, -R48 ;  /* 0x000000010707c824 */ /* 0x000fe200078e0a30 */
[----:B------:R-:W-:Y:S01]  /*1da0*/  ISETP.GT.U32.AND P4, PT, R48, R38, PT ;  /* 0x000000263000720c */ /* 0x000fe20003f84070 */
[----:B------:R-:W-:-:S04]  /*1db0*/  IMAD.HI.U32 R41, R9, R44, RZ ;  /* 0x0000002c09297227 */ /* 0x000fc800078e00ff */
[----:B------:R-:W-:Y:S02]  /*1dc0*/  IMAD.MOV R26, RZ, RZ, -R26 ;  /* 0x000000ffff1a7224 */ /* 0x000fe400078e0a1a */
[----:B------:R-:W-:-:S04]  /*1dd0*/  IMAD.HI.U32 R39, R9, R46, RZ ;  /* 0x0000002e09277227 */ /* 0x000fc800078e00ff */
[----:B------:R-:W-:Y:S02]  /*1de0*/  IMAD.MOV R47, RZ, RZ, -R41 ;  /* 0x000000ffff2f7224 */ /* 0x000fe400078e0a29 */
[C---:B------:R-:W-:Y:S01]  /*1df0*/  IMAD R40, R48.reuse, R40, R49 ;  /* 0x0000002830287224 */ /* 0x040fe200078e0231 */
[----:B------:R-:W-:Y:S01]  /*1e00*/  IABS R49, R61 ;  /* 0x0000003d00317213 */ /* 0x000fe20000000000 */
[----:B------:R-:W-:Y:S02]  /*1e10*/  IMAD R41, R48, R26, R43 ;  /* 0x0000001a30297224 */ /* 0x000fe400078e022b */
[----:B------:R-:W-:Y:S02]  /*1e20*/  IMAD.MOV R39, RZ, RZ, -R39 ;  /* 0x000000ffff277224 */ /* 0x000fe400078e0a27 */
[----:B------:R-:W-:Y:S02]  /*1e30*/  IMAD.MOV.U32 R26, RZ, RZ, R8 ;  /* 0x000000ffff1a7224 */ /* 0x000fe400078e0008 */
[----:B------:R-:W-:Y:S01]  /*1e40*/  @!P4 IMAD.IADD R38, R38, 0x1, -R48 ;  /* 0x000000012626c824 */ /* 0x000fe200078e0a30 */
[C---:B------:R-:W-:Y:S01]  /*1e50*/  ISETP.GT.U32.AND P4, PT, R48.reuse, R35, PT ;  /* 0x000000233000720c */ /* 0x040fe20003f84070 */
[----:B------:R-:W-:Y:S01]  /*1e60*/  @!P0 IMAD.MOV R23, RZ, RZ, -R23 ;  /* 0x000000ffff178224 */ /* 0x000fe200078e0a17 */
[C---:B------:R-:W-:Y:S01]  /*1e70*/  ISETP.GT.U32.AND P0, PT, R48.reuse, R33, PT ;  /* 0x000000213000720c */ /* 0x040fe20003f04070 */
[----:B------:R-:W-:Y:S01]  /*1e80*/  @!P1 IMAD.MOV R25, RZ, RZ, -R25 ;  /* 0x000000ffff199224 */ /* 0x000fe200078e0a19 */
[C---:B------:R-:W-:Y:S01]  /*1e90*/  ISETP.GT.U32.AND P1, PT, R48.reuse, R34, PT ;  /* 0x000000223000720c */ /* 0x040fe20003f24070 */
[C---:B------:R-:W-:Y:S01]  /*1ea0*/  IMAD R39, R48.reuse, R39, R46 ;  /* 0x0000002730277224 */ /* 0x040fe200078e022e */
[----:B------:R-:W-:Y:S01]  /*1eb0*/  IABS R46, R2 ;  /* 0x00000002002e7213 */ /* 0x000fe20000000000 */
[----:B------:R-:W-:Y:S01]  /*1ec0*/  @!P2 IMAD.MOV R26, RZ, RZ, -R26 ;  /* 0x000000ffff1aa224 */ /* 0x000fe200078e0a1a */
[----:B------:R-:W-:Y:S01]  /*1ed0*/  ISETP.GT.U32.AND P2, PT, R48, R32, PT ;  /* 0x000000203000720c */ /* 0x000fe20003f44070 */
[----:B------:R-:W-:-:S04]  /*1ee0*/  IMAD.HI.U32 R42, R9, R49, RZ ;  /* 0x00000031092a7227 */ /* 0x000fc800078e00ff */
[----:B------:R-:W-:Y:S01]  /*1ef0*/  @!P3 IMAD.MOV R28, RZ, RZ, -R28 ;  /* 0x000000ffff1cb224 */ /* 0x000fe200078e0a1c */
[----:B------:R-:W-:Y:S01]  /*1f00*/  ISETP.GT.U32.AND P3, PT, R48, R38, PT ;  /* 0x000000263000720c */ /* 0x000fe20003f64070 */
[----:B------:R-:W-:Y:S02]  /*1f10*/  IMAD.MOV R50, RZ, RZ, -R42 ;  /* 0x000000ffff327224 */ /* 0x000fe400078e0a2a */
[----:B------:R-:W-:-:S04]  /*1f20*/  IMAD.HI.U32 R6, R6, R46, RZ ;  /* 0x0000002e06067227 */ /* 0x000fc800078e00ff */
[C---:B------:R-:W-:Y:S02]  /*1f30*/  IMAD R42, R48.reuse, R47, R44 ;  /* 0x0000002f302a7224 */ /* 0x040fe400078e022c */
[C---:B------:R-:W-:Y:S02]  /*1f40*/  IMAD R43, R48.reuse, R50, R49 ;  /* 0x00000032302b7224 */ /* 0x040fe400078e0231 */
[----:B------:R-:W-:Y:S01]  /*1f50*/  @!P6 IMAD.MOV R27, RZ, RZ, -R27 ;  /* 0x000000ffff1be224 */ /* 0x000fe200078e0a1b */
[----:B------:R-:W-:Y:S01]  /*1f60*/  ISETP.GT.U32.AND P6, PT, R48, R7, PT ;  /* 0x000000073000720c */ /* 0x000fe20003fc4070 */
[----:B------:R-:W-:Y:S02]  /*1f70*/  IMAD.MOV R6, RZ, RZ, -R6 ;  /* 0x000000ffff067224 */ /* 0x000fe400078e0a06 */
[----:B------:R-:W-:-:S04]  /*1f80*/  IMAD.HI.U32 R9, R9, R51, RZ ;  /* 0x0000003309097227 */ /* 0x000fc800078e00ff */
[----:B------:R-:W-:Y:S01]  /*1f90*/  @!P5 IMAD.MOV R29, RZ, RZ, -R29 ;  /* 0x000000ffff1dd224 */ /* 0x000fe200078e0a1d */
[C---:B------:R-:W-:Y:S01]  /*1fa0*/  ISETP.GT.U32.AND P5, PT, R48.reuse, R39, PT ;  /* 0x000000273000720c */ /* 0x040fe20003fa4070 */
[--C-:B------:R-:W-:Y:S01]  /*1fb0*/  @!P0 IMAD.IADD R33, R33, 0x1, -R48.reuse ;  /* 0x0000000121218824 */ /* 0x100fe200078e0a30 */
[----:B------:R-:W-:Y:S01]  /*1fc0*/  ISETP.GT.U32.AND P0, PT, R48, R41, PT ;  /* 0x000000293000720c */ /* 0x000fe20003f04070 */
[--C-:B------:R-:W-:Y:S01]  /*1fd0*/  @!P1 IMAD.IADD R34, R34, 0x1, -R48.reuse ;  /* 0x0000000122229824 */ /* 0x100fe200078e0a30 */
[C---:B------:R-:W-:Y:S01]  /*1fe0*/  ISETP.GT.U32.AND P1, PT, R48.reuse, R42, PT ;  /* 0x0000002a3000720c */ /* 0x040fe20003f24070 */
[----:B------:R-:W-:Y:S01]  /*1ff0*/  @!P4 IMAD.IADD R35, R35, 0x1, -R48 ;  /* 0x000000012323c824 */ /* 0x000fe200078e0a30 */
[----:B------:R-:W-:Y:S01]  /*2000*/  ISETP.GT.U32.AND P4, PT, R48, R43, PT ;  /* 0x0000002b3000720c */ /* 0x000fe20003f84070 */
[----:B------:R-:W-:Y:S02]  /*2010*/  IMAD R8, R45, R6, R46 ;  /* 0x000000062d087224 */ /* 0x000fe400078e022e */
[----:B------:R-:W-:Y:S01]  /*2020*/  @!P2 IMAD.IADD R32, R32, 0x1, -R48 ;  /* 0x000000012020a824 */ /* 0x000fe200078e0a30 */
[----:B------:R-:W-:Y:S01]  /*2030*/  ISETP.GT.U32.AND P2, PT, R48, R40, PT ;  /* 0x000000283000720c */ /* 0x000fe20003f44070 */
[----:B------:R-:W-:-:S02]  /*2040*/  IMAD.MOV R9, RZ, RZ, -R9 ;  /* 0x000000ffff097224 */ /* 0x000fc400078e0a09 */
[--C-:B------:R-:W-:Y:S01]  /*2050*/  @!P3 IMAD.IADD R38, R38, 0x1, -R48.reuse ;  /* 0x000000012626b824 */ /* 0x100fe200078e0a30 */
[----:B------:R-:W-:Y:S01]  /*2060*/  ISETP.GT.U32.AND P3, PT, R45, R8, PT ;  /* 0x000000082d00720c */ /* 0x000fe20003f64070 */
[C---:B------:R-:W-:Y:S01]  /*2070*/  IMAD R44, R48.reuse, R9, R51 ;  /* 0x00000009302c7224 */ /* 0x040fe200078e0233 */
[----:B------:R-:W-:Y:S01]  /*2080*/  LOP3.LUT R9, RZ, R31, RZ, 0x33, !PT ;  /* 0x0000001fff097212 */ /* 0x000fe200078e33ff */
[--C-:B------:R-:W-:Y:S02]  /*2090*/  @!P6 IMAD.IADD R7, R7, 0x1, -R48.reuse ;  /* 0x000000010707e824 */ /* 0x100fe400078e0a30 */
[--C-:B------:R-:W-:Y:S01]  /*20a0*/  @!P5 IMAD.IADD R39, R39, 0x1, -R48.reuse ;  /* 0x000000012727d824 */ /* 0x100fe200078e0a30 */
[----:B------:R-:W-:Y:S01]  /*20b0*/  ISETP.GT.U32.AND P6, PT, R48, R44, PT ;  /* 0x0000002c3000720c */ /* 0x000fe20003fc4070 */
[--C-:B------:R-:W-:Y:S01]  /*20c0*/  @!P0 IMAD.IADD R41, R41, 0x1, -R48.reuse ;  /* 0x0000000129298824 */ /* 0x100fe200078e0a30 */
[----:B------:R-:W-:Y:S01]  /*20d0*/  ISETP.GE.AND P5, PT, R53, RZ, PT ;  /* 0x000000ff3500720c */ /* 0x000fe20003fa6270 */
[--C-:B------:R-:W-:Y:S01]  /*20e0*/  @!P1 IMAD.IADD R42, R42, 0x1, -R48.reuse ;  /* 0x000000012a2a9824 */ /* 0x100fe200078e0a30 */
[----:B------:R-:W-:Y:S01]  /*20f0*/  ISETP.GE.AND P0, PT, R55, RZ, PT ;  /* 0x000000ff3700720c */ /* 0x000fe20003f06270 */
[--C-:B------:R-:W-:Y:S01]  /*2100*/  @!P4 IMAD.IADD R43, R43, 0x1, -R48.reuse ;  /* 0x000000012b2bc824 */ /* 0x100fe200078e0a30 */
[----:B------:R-:W-:Y:S01]  /*2110*/  ISETP.GE.AND P1, PT, R56, RZ, PT ;  /* 0x000000ff3800720c */ /* 0x000fe20003f26270 */
[--C-:B------:R-:W-:Y:S01]  /*2120*/  @!P2 IMAD.IADD R40, R40, 0x1, -R48.reuse ;  /* 0x000000012828a824 */ /* 0x100fe200078e0a30 */
[----:B------:R-:W-:Y:S01]  /*2130*/  ISETP.GE.AND P4, PT, R36, RZ, PT ;  /* 0x000000ff2400720c */ /* 0x000fe20003f86270 */
[----:B------:R-:W-:Y:S01]  /*2140*/  @!P3 IMAD.IADD R8, R8, 0x1, -R45 ;  /* 0x000000010808b824 */ /* 0x000fe200078e0a2d */
[----:B------:R-:W-:Y:S01]  /*2150*/  ISETP.GE.AND P2, PT, R54, RZ, PT ;  /* 0x000000ff3600720c */ /* 0x000fe20003f46270 */
[----:B------:R-:W-:Y:S01]  /*2160*/  IMAD.MOV.U32 R36, RZ, RZ, R7 ;  /* 0x000000ffff247224 */ /* 0x000fe200078e0007 */
[----:B------:R-:W-:Y:S01]  /*2170*/  ISETP.GT.U32.AND P3, PT, R48, R39, PT ;  /* 0x000000273000720c */ /* 0x000fe20003f64070 */
[----:B------:R-:W-:Y:S01]  /*2180*/  @!P6 IMAD.IADD R44, R44, 0x1, -R48 ;  /* 0x000000012c2ce824 */ /* 0x000fe200078e0a30 */
[----:B------:R-:W-:Y:S01]  /*2190*/  ISETP.GE.AND P6, PT, R37, RZ, PT ;  /* 0x000000ff2500720c */ /* 0x000fe20003fc6270 */
[----:B------:R-:W-:Y:S01]  /*21a0*/  @!P5 IMAD.MOV R32, RZ, RZ, -R32 ;  /* 0x000000ffff20d224 */ /* 0x000fe200078e0a20 */
[----:B------:R-:W0:Y:S01]  /*21b0*/  LDC.64 R6, c[0x0][0x218] ;  /* 0x00008600ff067b82 */ /* 0x000e220000000a00 */
[----:B------:R-:W-:Y:S01]  /*21c0*/  @!P0 IMAD.MOV R34, RZ, RZ, -R34 ;  /* 0x000000ffff228224 */ /* 0x000fe200078e0a22 */
[C---:B------:R-:W-:Y:S01]  /*21d0*/  ISETP.GT.U32.AND P0, PT, R48.reuse, R41, PT ;  /* 0x000000293000720c */ /* 0x040fe20003f04070 */
[----:B------:R-:W-:Y:S01]  /*21e0*/  @!P1 IMAD.MOV R35, RZ, RZ, -R35 ;  /* 0x000000ffff239224 */ /* 0x000fe200078e0a23 */
[C---:B------:R-:W-:Y:S01]  /*21f0*/  ISETP.GT.U32.AND P1, PT, R48.reuse, R42, PT ;  /* 0x0000002a3000720c */ /* 0x040fe20003f24070 */
[----:B------:R-:W-:Y:S01]  /*2200*/  @!P4 IMAD.MOV R36, RZ, RZ, -R36 ;  /* 0x000000ffff24c224 */ /* 0x000fe200078e0a24 */
[C---:B------:R-:W-:Y:S01]  /*2210*/  ISETP.GT.U32.AND P4, PT, R48.reuse, R43, PT ;  /* 0x0000002b3000720c */ /* 0x040fe20003f84070 */
[----:B------:R-:W-:Y:S01]  /*2220*/  @!P2 IMAD.MOV R33, RZ, RZ, -R33 ;  /* 0x000000ffff21a224 */ /* 0x000fe200078e0a21 */
[C---:B------:R-:W-:Y:S01]  /*2230*/  ISETP.GT.U32.AND P5, PT, R48.reuse, R44, PT ;  /* 0x0000002c3000720c */ /* 0x040fe20003fa4070 */
[----:B------:R-:W-:Y:S01]  /*2240*/  @!P3 IMAD.IADD R39, R39, 0x1, -R48 ;  /* 0x000000012727b824 */ /* 0x000fe200078e0a30 */
[----:B------:R-:W-:Y:S01]  /*2250*/  ISETP.GT.U32.AND P2, PT, R48, R40, PT ;  /* 0x000000283000720c */ /* 0x000fe20003f44070 */
[----:B------:R-:W-:Y:S01]  /*2260*/  @!P6 IMAD.MOV R38, RZ, RZ, -R38 ;  /* 0x000000ffff26e224 */ /* 0x000fe200078e0a26 */
[----:B------:R-:W-:-:S02]  /*2270*/  ISETP.GE.AND P3, PT, R57, RZ, PT ;  /* 0x000000ff3900720c */ /* 0x000fc40003f66270 */
        /* <DEDUP_REMOVED lines=11> */
[----:B------:R-:W-:Y:S01]  /*2330*/  @!P3 IMAD.MOV R39, RZ, RZ, -R39 ;  /* 0x000000ffff27b224 */ /* 0x000fe200078e0a27 */
[----:B------:R-:W-:Y:S01]  /*2340*/  ISETP.NE.AND P3, PT, R31, RZ, PT ;  /* 0x000000ff1f00720c */ /* 0x000fe20003f65270 */
[----:B------:R-:W-:Y:S01]  /*2350*/  @!P6 IMAD.IADD R8, R8, 0x1, -R45 ;  /* 0x000000010808e824 */ /* 0x000fe200078e0a2d */
[----:B------:R-:W-:Y:S01]  /*2360*/  ISETP.GE.AND P6, PT, R2, RZ, PT ;  /* 0x000000ff0200720c */ /* 0x000fe20003fc6270 */
[----:B------:R-:W-:Y:S01]  /*2370*/  @!P0 IMAD.MOV R40, RZ, RZ, -R40 ;  /* 0x000000ffff288224 */ /* 0x000fe200078e0a28 */
[C---:B------:R-:W-:Y:S01]  /*2380*/  SEL R10, R9.reuse, R10, !P3 ;  /* 0x0000000a090a7207 */ /* 0x040fe20005800000 */
        /* <DEDUP_REMOVED lines=8> */
[----:B------:R-:W-:Y:S01]  /*2410*/  IMAD R69, R10, UR4, RZ ;  /* 0x000000040a457c24 */ /* 0x000fe2000f8e02ff */
[C---:B------:R-:W-:Y:S01]  /*2420*/  SEL R13, R9.reuse, R13, !P3 ;  /* 0x0000000d090d7207 */ /* 0x040fe20005800000 */
[----:B------:R-:W-:Y:S01]  /*2430*/  IMAD R55, R22, UR4, RZ ;  /* 0x0000000416377c24 */ /* 0x000fe2000f8e02ff */
[C---:B------:R-:W-:Y:S01]  /*2440*/  SEL R15, R9.reuse, R15, !P3 ;  /* 0x0000000f090f7207 */ /* 0x040fe20005800000 */
[----:B------:R-:W-:Y:S01]  /*2450*/  @!P6 IMAD.MOV R8, RZ, RZ, -R8 ;  /* 0x000000ffff08e224 */ /* 0x000fe200078e0a08 */
[----:B------:R-:W-:Y:S01]  /*2460*/  SEL R16, R9, R16, !P3 ;  /* 0x0000001009107207 */ /* 0x000fe20005800000 */
[----:B------:R-:W-:Y:S01]  /*2470*/  IMAD R13, R13, UR4, RZ ;  /* 0x000000040d0d7c24 */ /* 0x000fe2000f8e02ff */
[----:B------:R-:W-:Y:S01]  /*2480*/  SEL R18, R9, R18, !P3 ;  /* 0x0000001209127207 */ /* 0x000fe20005800000 */
[----:B------:R-:W-:Y:S01]  /*2490*/  IMAD R11, R11, UR4, RZ ;  /* 0x000000040b0b7c24 */ /* 0x000fe2000f8e02ff */
[C---:B------:R-:W-:Y:S01]  /*24a0*/  SEL R20, R9.reuse, R20, !P3 ;  /* 0x0000001409147207 */ /* 0x040fe20005800000 */
[----:B------:R-:W-:Y:S01]  /*24b0*/  IMAD R49, R16, UR4, RZ ;  /* 0x0000000410317c24 */ /* 0x000fe2000f8e02ff */
[----:B------:R-:W-:Y:S01]  /*24c0*/  SEL R17, R9, R17, !P3 ;  /* 0x0000001109117207 */ /* 0x000fe20005800000 */
[----:B------:R-:W-:Y:S01]  /*24d0*/  IMAD R15, R15, UR4, RZ ;  /* 0x000000040f0f7c24 */ /* 0x000fe2000f8e02ff */
[C---:B------:R-:W-:Y:S01]  /*24e0*/  SEL R19, R9.reuse, R19, !P3 ;  /* 0x0000001309137207 */ /* 0x040fe20005800000 */
[----:B------:R-:W-:Y:S01]  /*24f0*/  IMAD R53, R20, UR4, RZ ;  /* 0x0000000414357c24 */ /* 0x000fe2000f8e02ff */
[----:B------:R-:W-:Y:S01]  /*2500*/  SEL R21, R9, R21, !P3 ;  /* 0x0000001509157207 */ /* 0x000fe20005800000 */
[----:B------:R-:W-:Y:S01]  /*2510*/  IMAD R17, R17, UR4, RZ ;  /* 0x0000000411117c24 */ /* 0x000fe2000f8e02ff */
[----:B------:R-:W-:Y:S01]  /*2520*/  SEL R24, R9, R24, !P3 ;  /* 0x0000001809187207 */ /* 0x000fe20005800000 */
[----:B------:R-:W-:Y:S01]  /*2530*/  IMAD R19, R19, UR4, RZ ;  /* 0x0000000413137c24 */ /* 0x000fe2000f8e02ff */
[----:B------:R-:W-:Y:S01]  /*2540*/  SEL R26, R9, R26, !P3 ;  /* 0x0000001a091a7207 */ /* 0x000fe20005800000 */
[----:B------:R-:W-:Y:S01]  /*2550*/  IMAD R21, R21, UR4, RZ ;  /* 0x0000000415157c24 */ /* 0x000fe2000f8e02ff */
[C---:B------:R-:W-:Y:S01]  /*2560*/  SEL R23, R9.reuse, R23, !P3 ;  /* 0x0000001709177207 */ /* 0x040fe20005800000 */
        /* <DEDUP_REMOVED lines=9> */
[----:B------:R-:W-:-:S02]  /*2600*/  SEL R32, R9, R32, !P3 ;  /* 0x0000002009207207 */ /* 0x000fc40005800000 */
[----:B------:R-:W-:Y:S01]  /*2610*/  SEL R33, R9, R33, !P3 ;  /* 0x0000002109217207 */ /* 0x000fe20005800000 */
[----:B------:R-:W-:Y:S01]  /*2620*/  IMAD R29, R29, UR4, RZ ;  /* 0x000000041d1d7c24 */ /* 0x000fe2000f8e02ff */
[C---:B------:R-:W-:Y:S02]  /*2630*/  SEL R34, R9.reuse, R34, !P3 ;  /* 0x0000002209227207 */ /* 0x040fe40005800000 */
[----:B------:R-:W-:Y:S01]  /*2640*/  SEL R35, R9, R35, !P3 ;  /* 0x0000002309237207 */ /* 0x000fe20005800000 */
[----:B------:R-:W-:Y:S01]  /*2650*/  IMAD R33, R33, UR4, RZ ;  /* 0x0000000421217c24 */ /* 0x000fe2000f8e02ff */
[C---:B------:R-:W-:Y:S02]  /*2660*/  SEL R36, R9.reuse, R36, !P3 ;  /* 0x0000002409247207 */ /* 0x040fe40005800000 */
[----:B------:R-:W-:Y:S01]  /*2670*/  SEL R38, R9, R38, !P3 ;  /* 0x0000002609267207 */ /* 0x000fe20005800000 */
[----:B------:R-:W-:Y:S01]  /*2680*/  IMAD R35, R35, UR4, RZ ;  /* 0x0000000423237c24 */ /* 0x000fe2000f8e02ff */
[----:B------:R-:W-:-:S02]  /*2690*/  SEL R39, R9, R39, !P3 ;  /* 0x0000002709277207 */ /* 0x000fc40005800000 */
[C---:B------:R-:W-:Y:S02]  /*26a0*/  SEL R31, R9.reuse, R40, !P3 ;  /* 0x00000028091f7207 */ /* 0x040fe40005800000 */
        /* <DEDUP_REMOVED lines=8> */
[----:B------:R-:W-:-:S02]  /*2730*/  SHF.R.S32.HI R10, RZ, 0x1f, R69 ;  /* 0x0000001fff0a7819 */ /* 0x000fc40000011445 */
[-C--:B0-----:R-:W-:Y:S01]  /*2740*/  IADD3 R69, P3, R69, R6.reuse, RZ ;  /* 0x0000000645457210 */ /* 0x081fe20007f7e0ff */
[----:B------:R-:W-:Y:S01]  /*2750*/  IMAD R9, R9, UR4, RZ ;  /* 0x0000000409097c24 */ /* 0x000fe2000f8e02ff */
[----:B------:R-:W-:Y:S02]  /*2760*/  SHF.R.S32.HI R56, RZ, 0x1f, R41 ;  /* 0x0000001fff387819 */ /* 0x000fe40000011429 */
[----:B------:R-:W-:Y:S01]  /*2770*/  SHF.R.S32.HI R60, RZ, 0x1f, R13 ;  /* 0x0000001fff3c7819 */ /* 0x000fe2000001140d */
[----:B------:R-:W-:Y:S01]  /*2780*/  IMAD.X R51, R10, 0x1, R7, P3 ;  /* 0x000000010a337824 */ /* 0x000fe200018e0607 */
[-C--:B------:R-:W-:Y:S02]  /*2790*/  IADD3 R41, P3, R41, R6.reuse, RZ ;  /* 0x0000000629297210 */ /* 0x080fe40007f7e0ff */
[-C--:B------:R-:W-:Y:S02]  /*27a0*/  IADD3 R25, P6, R63, R6.reuse, RZ ;  /* 0x000000063f197210 */ /* 0x080fe40007fde0ff */
[----:B------:R-:W-:Y:S01]  /*27b0*/  SHF.R.S32.HI R64, RZ, 0x1f, R49 ;  /* 0x0000001fff407819 */ /* 0x000fe20000011431 */
[--C-:B------:R-:W-:Y:S01]  /*27c0*/  IMAD.X R56, R56, 0x1, R7.reuse, P3 ;  /* 0x0000000138387824 */ /* 0x100fe200018e0607 */
[-C--:B------:R-:W-:Y:S01]  /*27d0*/  IADD3 R45, P3, R13, R6.reuse, RZ ;  /* 0x000000060d2d7210 */ /* 0x080fe20007f7e0ff */
[----:B------:R-:W-:Y:S01]  /*27e0*/  IMAD R13, R32, UR4, RZ ;  /* 0x00000004200d7c24 */ /* 0x000fe2000f8e02ff */
[----:B------:R-:W-:Y:S01]  /*27f0*/  R2UR UR56, R25 ;  /* 0x00000000193872ca */ /* 0x000fe200000e0000 */
[----:B------:R-:W-:Y:S01]  /*2800*/  IMAD R25, R18, UR4, RZ ;  /* 0x0000000412197c24 */ /* 0x000fe2000f8e02ff */
[-C--:B------:R-:W-:Y:S01]  /*2810*/  IADD3 R23, P1, R71, R6.reuse, RZ ;  /* 0x0000000647177210 */ /* 0x080fe20007f3e0ff */
[----:B------:R-:W-:Y:S01]  /*2820*/  IMAD.X R60, R60, 0x1, R7, P3 ;  /* 0x000000013c3c7824 */ /* 0x000fe200018e0607 */
[----:B------:R-:W-:-:S02]  /*2830*/  IADD3 R49, P3, R49, R6, RZ ;  /* 0x0000000631317210 */ /* 0x000fc40007f7e0ff */
[----:B------:R-:W-:Y:S02]  /*2840*/  SHF.R.S32.HI R10, RZ, 0x1f, R25 ;  /* 0x0000001fff0a7819 */ /* 0x000fe40000011419 */
[----:B------:R-:W-:Y:S01]  /*2850*/  R2UR UR54, R23 ;  /* 0x00000000173672ca */ /* 0x000fe200000e0000 */
[----:B------:R-:W-:Y:S01]  /*2860*/  IMAD.X R64, R64, 0x1, R7, P3 ;  /* 0x0000000140407824 */ /* 0x000fe200018e0607 */
[-C--:B------:R-:W-:Y:S01]  /*2870*/  IADD3 R42, P3, R25, R6.reuse, RZ ;  /* 0x00000006192a7210 */ /* 0x080fe20007f7e0ff */
[----:B------:R-:W-:Y:S01]  /*2880*/  IMAD R23, R12, UR4, RZ ;  /* 0x000000040c177c24 */ /* 0x000fe2000f8e02ff */
[----:B------:R-:W-:Y:S02]  /*2890*/  SHF.R.S32.HI R68, RZ, 0x1f, R53 ;  /* 0x0000001fff447819 */ /* 0x000fe40000011435 */
[----:B------:R-:W-:Y:S01]  /*28a0*/  SHF.R.S32.HI R58, RZ, 0x1f, R11 ;  /* 0x0000001fff3a7819 */ /* 0x000fe2000001140b */
[----:B------:R-:W-:Y:S01]  /*28b0*/  IMAD.X R65, R10, 0x1, R7, P3 ;  /* 0x000000010a417824 */ /* 0x000fe200018e0607 */
[----:B------:R-:W-:Y:S01]  /*28c0*/  IADD3 R44, P3, R53, R6, RZ ;  /* 0x00000006352c7210 */ /* 0x000fe20007f7e0ff */
[----:B------:R-:W-:Y:S01]  /*28d0*/  IMAD R53, R36, UR4, RZ ;  /* 0x0000000424357c24 */ /* 0x000fe2000f8e02ff */
[----:B------:R-:W-:-:S02]  /*28e0*/  SHF.R.S32.HI R54, RZ, 0x1f, R23 ;  /* 0x0000001fff367819 */ /* 0x000fc40000011417 */
[-C--:B------:R-:W-:Y:S01]  /*28f0*/  IADD3 R40, P2, R23, R6.reuse, RZ ;  /* 0x0000000617287210 */ /* 0x080fe20007f5e0ff */
[----:B------:R-:W-:Y:S01]  /*2900*/  IMAD.X R68, R68, 0x1, R7, P3 ;  /* 0x0000000144447824 */ /* 0x000fe200018e0607 */
[----:B------:R-:W-:Y:S02]  /*2910*/  SHF.R.S32.HI R10, RZ, 0x1f, R17 ;  /* 0x0000001fff0a7819 */ /* 0x000fe40000011411 */
[-C--:B------:R-:W-:Y:S01]  /*2920*/  IADD3 R46, P3, R17, R6.reuse, RZ ;  /* 0x00000006112e7210 */ /* 0x080fe20007f7e0ff */
[--C-:B------:R-:W-:Y:S01]  /*2930*/  IMAD.X R54, R54, 0x1, R7.reuse, P2 ;  /* 0x0000000136367824 */ /* 0x100fe200010e0607 */
[-C--:B------:R-:W-:Y:S02]  /*2940*/  IADD3 R43, P2, R11, R6.reuse, RZ ;  /* 0x000000060b2b7210 */ /* 0x080fe40007f5e0ff */
[----:B------:R-:W-:Y:S01]  /*2950*/  ISETP.NE.AND P0, PT, R30, RZ, PT ;  /* 0x000000ff1e00720c */ /* 0x000fe20003f05270 */
[----:B------:R-:W-:Y:S01]  /*2960*/  IMAD.X R57, R10, 0x1, R7, P3 ;  /* 0x000000010a397824 */ /* 0x000fe200018e0607 */
[----:B------:R-:W-:Y:S01]  /*2970*/  SHF.R.S32.HI R12, RZ, 0x1f, R19 ;  /* 0x0000001fff0c7819 */ /* 0x000fe20000011413 */
[----:B------:R-:W-:Y:S01]  /*2980*/  IMAD.X R58, R58, 0x1, R7, P2 ;  /* 0x000000013a3a7824 */ /* 0x000fe200010e0607 */
[----:B------:R-:W-:-:S02]  /*2990*/  IADD3 R48, P3, R19, R6, RZ ;  /* 0x0000000613307210 */ /* 0x000fc40007f7e0ff */
[----:B------:R-:W-:Y:S02]  /*29a0*/  SHF.R.S32.HI R62, RZ, 0x1f, R15 ;  /* 0x0000001fff3e7819 */ /* 0x000fe4000001140f */
[-C--:B------:R-:W-:Y:S01]  /*29b0*/  IADD3 R47, P2, R15, R6.reuse, RZ ;  /* 0x000000060f2f7210 */ /* 0x080fe20007f5e0ff */
[----:B------:R-:W-:Y:S01]  /*29c0*/  IMAD.X R59, R12, 0x1, R7, P3 ;  /* 0x000000010c3b7824 */ /* 0x000fe200018e0607 */
[-C--:B------:R-:W-:Y:S02]  /*29d0*/  IADD3 R26, P5, R61, R6.reuse, RZ ;  /* 0x000000063d1a7210 */ /* 0x080fe40007fbe0ff */
[----:B------:R-:W-:Y:S01]  /*29e0*/  SHF.R.S32.HI R10, RZ, 0x1f, R21 ;  /* 0x0000001fff0a7819 */ /* 0x000fe20000011415 */
[----:B------:R-:W-:Y:S01]  /*29f0*/  IMAD.X R62, R62, 0x1, R7, P2 ;  /* 0x000000013e3e7824 */ /* 0x000fe200010e0607 */
[----:B------:R-:W-:Y:S02]  /*2a00*/  R2UR UR57, R26 ;  /* 0x000000001a3972ca */ /* 0x000fe400000e0000 */
[----:B------:R-:W-:-:S02]  /*2a10*/  IADD3 R50, P3, R21, R6, RZ ;  /* 0x0000000615327210 */ /* 0x000fc40007f7e0ff */
[----:B------:R-:W-:Y:S02]  /*2a20*/  SHF.R.S32.HI R14, RZ, 0x1f, R63 ;  /* 0x0000001fff0e7819 */ /* 0x000fe4000001143f */
[-C--:B------:R-:W-:Y:S02]  /*2a30*/  IADD3 R24, P4, R55, R6.reuse, RZ ;  /* 0x0000000637187210 */ /* 0x080fe40007f9e0ff */
[----:B------:R-:W-:Y:S01]  /*2a40*/  IADD3 R11, P2, R73, R6, RZ ;  /* 0x00000006490b7210 */ /* 0x000fe20007f5e0ff */
[----:B------:R-:W-:Y:S01]  /*2a50*/  IMAD.X R25, R14, 0x1, R7, P6 ;  /* 0x000000010e197824 */ /* 0x000fe200030e0607 */
[----:B------:R-:W-:Y:S01]  /*2a60*/  SHF.R.S32.HI R12, RZ, 0x1f, R55 ;  /* 0x0000001fff0c7819 */ /* 0x000fe20000011437 */
[----:B------:R-:W-:Y:S01]  /*2a70*/  IMAD R55, R38, UR4, RZ ;  /* 0x0000000426377c24 */ /* 0x000fe2000f8e02ff */
[----:B------:R-:W-:Y:S01]  /*2a80*/  SHF.R.S32.HI R26, RZ, 0x1f, R61 ;  /* 0x0000001fff1a7819 */ /* 0x000fe2000001143d */
[--C-:B------:R-:W-:Y:S01]  /*2a90*/  IMAD.X R61, R10, 0x1, R7.reuse, P3 ;  /* 0x000000010a3d7824 */ /* 0x100fe200018e0607 */
[----:B------:R-:W-:Y:S01]  /*2aa0*/  @!P0 LOP3.LUT R8, RZ, R30, RZ, 0x33, !PT ;  /* 0x0000001eff088212 */ /* 0x000fe200078e33ff */
[--C-:B------:R-:W-:Y:S01]  /*2ab0*/  IMAD.X R27, R12, 0x1, R7.reuse, P4 ;  /* 0x000000010c1b7824 */ /* 0x100fe200020e0607 */
[----:B------:R-:W-:Y:S01]  /*2ac0*/  R2UR UR58, R24 ;  /* 0x00000000183a72ca */ /* 0x000fe200000e0000 */
[----:B------:R-:W-:Y:S01]  /*2ad0*/  IMAD.X R26, R26, 0x1, R7, P5 ;  /* 0x000000011a1a7824 */ /* 0x000fe200028e0607 */
[----:B------:R-:W-:Y:S01]  /*2ae0*/  R2UR UR53, R11 ;  /* 0x000000000b3572ca */ /* 0x000fe200000e0000 */
[----:B------:R-:W-:Y:S01]  /*2af0*/  IMAD R11, R28, UR4, RZ ;  /* 0x000000041c0b7c24 */ /* 0x000fe2000f8e02ff */
[----:B------:R-:W-:-:S02]  /*2b00*/  IADD3 R24, P0, R67, R6, RZ ;  /* 0x0000000643187210 */ /* 0x000fc40007f1e0ff */
[-C--:B------:R-:W-:Y:S02]  /*2b10*/  IADD3 R10, P6, R33, R6.reuse, RZ ;  /* 0x00000006210a7210 */ /* 0x080fe40007fde0ff */
[-C--:B------:R-:W-:Y:S02]  /*2b20*/  IADD3 R15, P4, R29, R6.reuse, RZ ;  /* 0x000000061d0f7210 */ /* 0x080fe40007f9e0ff */
[-C--:B------:R-:W-:Y:S02]  /*2b30*/  IADD3 R12, P5, R13, R6.reuse, RZ ;  /* 0x000000060d0c7210 */ /* 0x080fe40007fbe0ff */
[----:B------:R-:W-:Y:S02]  /*2b40*/  R2UR UR55, R24 ;  /* 0x00000000183772ca */ /* 0x000fe400000e0000 */
[----:B------:R-:W-:Y:S02]  /*2b50*/  R2UR UR49, R10 ;  /* 0x000000000a3172ca */ /* 0x000fe400000e0000 */
[----:B------:R-:W-:-:S02]  /*2b60*/  IADD3 R16, P3, R11, R6, RZ ;  /* 0x000000060b107210 */ /* 0x000fc40007f7e0ff */
[----:B------:R-:W-:Y:S01]  /*2b70*/  R2UR UR51, R15 ;  /* 0x000000000f3372ca */ /* 0x000fe200000e0000 */
[----:B------:R-:W-:Y:S01]  /*2b80*/  IMAD R15, R34, UR4, RZ ;  /* 0x00000004220f7c24 */ /* 0x000fe2000f8e02ff */
[----:B------:R-:W-:Y:S02]  /*2b90*/  R2UR UR50, R12 ;  /* 0x000000000c3272ca */ /* 0x000fe400000e0000 */
[----:B------:R-:W-:Y:S02]  /*2ba0*/  SHF.R.S32.HI R24, RZ, 0x1f, R67 ;  /* 0x0000001fff187819 */ /* 0x000fe40000011443 */
[----:B------:R-:W-:Y:S02]  /*2bb0*/  SHF.R.S32.HI R10, RZ, 0x1f, R71 ;  /* 0x0000001fff0a7819 */ /* 0x000fe40000011447 */
[----:B------:R-:W-:Y:S01]  /*2bc0*/  SHF.R.S32.HI R20, RZ, 0x1f, R11 ;  /* 0x0000001fff147819 */ /* 0x000fe2000001140b */
[----:B------:R-:W-:Y:S01]  /*2bd0*/  IMAD.X R24, R24, 0x1, R7, P0 ;  /* 0x0000000118187824 */ /* 0x000fe200000e0607 */
[----:B------:R-:W-:Y:S01]  /*2be0*/  SHF.R.S32.HI R12, RZ, 0x1f, R73 ;  /* 0x0000001fff0c7819 */ /* 0x000fe20000011449 */
[--C-:B------:R-:W-:Y:S01]  /*2bf0*/  IMAD.X R23, R10, 0x1, R7.reuse, P1 ;  /* 0x000000010a177824 */ /* 0x100fe200008e0607 */
[----:B------:R-:W-:Y:S01]  /*2c00*/  R2UR UR52, R16 ;  /* 0x00000000103472ca */ /* 0x000fe200000e0000 */
[--C-:B------:R-:W-:Y:S01]  /*2c10*/  IMAD.X R20, R20, 0x1, R7.reuse, P3 ;  /* 0x0000000114147824 */ /* 0x100fe200018e0607 */
[-C--:B------:R-:W-:Y:S01]  /*2c20*/  IADD3 R16, P0, R15, R6.reuse, RZ ;  /* 0x000000060f107210 */ /* 0x080fe20007f1e0ff */
[----:B------:R-:W-:Y:S01]  /*2c30*/  IMAD.X R21, R12, 0x1, R7, P2 ;  /* 0x000000010c157824 */ /* 0x000fe200010e0607 */
[----:B------:R-:W-:-:S02]  /*2c40*/  IADD3 R10, P3, R55, R6, RZ ;  /* 0x00000006370a7210 */ /* 0x000fc40007f7e0ff */
[----:B------:R-:W-:Y:S02]  /*2c50*/  IADD3 R11, P2, R53, R6, RZ ;  /* 0x00000006350b7210 */ /* 0x000fe40007f5e0ff */
[----:B------:R-:W-:Y:S02]  /*2c60*/  R2UR UR48, R16 ;  /* 0x00000000103072ca */ /* 0x000fe400000e0000 */
[----:B------:R-:W-:Y:S02]  /*2c70*/  R2UR UR45, R10 ;  /* 0x000000000a2d72ca */ /* 0x000fe400000e0000 */
[----:B------:R-:W-:Y:S01]  /*2c80*/  R2UR UR46, R11 ;  /* 0x000000000b2e72ca */ /* 0x000fe200000e0000 */
[----:B------:R-:W-:Y:S01]  /*2c90*/  IMAD R11, R52, UR4, RZ ;  /* 0x00000004340b7c24 */ /* 0x000fe2000f8e02ff */
[----:B------:R-:W-:Y:S02]  /*2ca0*/  SHF.R.S32.HI R10, RZ, 0x1f, R29 ;  /* 0x0000001fff0a7819 */ /* 0x000fe4000001141d */
[----:B------:R-:W-:-:S02]  /*2cb0*/  SHF.R.S32.HI R16, RZ, 0x1f, R15 ;  /* 0x0000001fff107819 */ /* 0x000fc4000001140f */
[----:B------:R-:W-:Y:S01]  /*2cc0*/  SHF.R.S32.HI R18, RZ, 0x1f, R13 ;  /* 0x0000001fff127819 */ /* 0x000fe2000001140d */
[--C-:B------:R-:W-:Y:S01]  /*2cd0*/  IMAD.X R19, R10, 0x1, R7.reuse, P4 ;  /* 0x000000010a137824 */ /* 0x100fe200020e0607 */
[-C--:B------:R-:W-:Y:S01]  /*2ce0*/  IADD3 R14, P1, R35, R6.reuse, RZ ;  /* 0x00000006230e7210 */ /* 0x080fe20007f3e0ff */
[----:B------:R-:W-:Y:S01]  /*2cf0*/  IMAD.X R16, R16, 0x1, R7, P0 ;  /* 0x0000000110107824 */ /* 0x000fe200000e0607 */
[----:B------:R-:W-:Y:S01]  /*2d00*/  SHF.R.S32.HI R12, RZ, 0x1f, R33 ;  /* 0x0000001fff0c7819 */ /* 0x000fe20000011421 */
[--C-:B------:R-:W-:Y:S01]  /*2d10*/  IMAD.X R18, R18, 0x1, R7.reuse, P5 ;  /* 0x0000000112127824 */ /* 0x100fe200028e0607 */
[----:B------:R-:W-:Y:S02]  /*2d20*/  R2UR UR47, R14 ;  /* 0x000000000e2f72ca */ /* 0x000fe400000e0000 */
[-C--:B------:R-:W-:Y:S01]  /*2d30*/  IADD3 R10, P0, R11, R6.reuse, RZ ;  /* 0x000000060b0a7210 */ /* 0x080fe20007f1e0ff */
[----:B------:R-:W-:Y:S01]  /*2d40*/  IMAD.X R17, R12, 0x1, R7, P6 ;  /* 0x000000010c117824 */ /* 0x000fe200030e0607 */
[----:B------:R-:W-:-:S02]  /*2d50*/  IADD3 R14, P4, R39, R6, RZ ;  /* 0x00000006270e7210 */ /* 0x000fc40007f9e0ff */
[-C--:B------:R-:W-:Y:S02]  /*2d60*/  IADD3 R13, P5, R31, R6.reuse, RZ ;  /* 0x000000061f0d7210 */ /* 0x080fe40007fbe0ff */
[----:B------:R-:W-:Y:S02]  /*2d70*/  R2UR UR39, R10 ;  /* 0x000000000a2772ca */ /* 0x000fe400000e0000 */
[----:B------:R-:W-:Y:S02]  /*2d80*/  IADD3 R12, P6, R37, R6, RZ ;  /* 0x00000006250c7210 */ /* 0x000fe40007fde0ff */
[----:B------:R-:W-:Y:S02]  /*2d90*/  R2UR UR44, R14 ;  /* 0x000000000e2c72ca */ /* 0x000fe400000e0000 */
[----:B------:R-:W-:Y:S01]  /*2da0*/  R2UR UR43, R13 ;  /* 0x000000000d2b72ca */ /* 0x000fe200000e0000 */
[----:B------:R-:W-:Y:S01]  /*2db0*/  IMAD R13, R22, UR4, RZ ;  /* 0x00000004160d7c24 */ /* 0x000fe2000f8e02ff */
[----:B------:R-:W-:Y:S01]  /*2dc0*/  SHF.R.S32.HI R10, RZ, 0x1f, R35 ;  /* 0x0000001fff0a7819 */ /* 0x000fe20000011423 */
[----:B------:R-:W-:Y:S01]  /*2dd0*/  ULDC UR4, c[0x0][0x234] ;  /* 0x00008d0000047ab9 */ /* 0x000fe20000000800 */
[----:B------:R-:W-:Y:S01]  /*2de0*/  SHF.R.S32.HI R14, RZ, 0x1f, R53 ;  /* 0x0000001fff0e7819 */ /* 0x000fe20000011435 */
[----:B------:R-:W-:Y:S01]  /*2df0*/  IMAD R8, R8, UR4, RZ ;  /* 0x0000000408087c24 */ /* 0x000fe2000f8e02ff */
[----:B------:R-:W-:Y:S01]  /*2e00*/  R2UR UR42, R12 ;  /* 0x000000000c2a72ca */ /* 0x000fe200000e0000 */
[----:B------:R-:W-:Y:S01]  /*2e10*/  IMAD.X R15, R10, 0x1, R7, P1 ;  /* 0x000000010a0f7824 */ /* 0x000fe200008e0607 */
[----:B------:R-:W-:Y:S01]  /*2e20*/  SHF.R.S32.HI R12, RZ, 0x1f, R55 ;  /* 0x0000001fff0c7819 */ /* 0x000fe20000011437 */
[----:B------:R-:W-:Y:S01]  /*2e30*/  IMAD.X R14, R14, 0x1, R7, P2 ;  /* 0x000000010e0e7824 */ /* 0x000fe200010e0607 */
[----:B------:R-:W-:Y:S01]  /*2e40*/  SHF.R.S32.HI R22, RZ, 0x1f, R39 ;  /* 0x0000001fff167819 */ /* 0x000fe20000011427 */
[----:B------:R-:W-:Y:S01]  /*2e50*/  USHF.R.S32.HI UR4, URZ, 0x1f, UR18 ;  /* 0x0000001f3f047899 */ /* 0x000fe20008011412 */
[----:B------:R-:W-:-:S02]  /*2e60*/  SHF.R.S32.HI R28, RZ, 0x1f, R31 ;  /* 0x0000001fff1c7819 */ /* 0x000fc4000001141f */
[----:B------:R-:W-:Y:S02]  /*2e70*/  CS2R R38, SRZ ;  /* 0x0000000000267805 */ /* 0x000fe4000001ff00 */
[----:B------:R-:W-:Y:S01]  /*2e80*/  SHF.R.S32.HI R30, RZ, 0x1f, R37 ;  /* 0x0000001fff1e7819 */ /* 0x000fe20000011425 */
[----:B------:R-:W-:Y:S01]  /*2e90*/  ULEA.HI UR18, UR4, UR18, URZ, 0x7 ;  /* 0x0000001204127291 */ /* 0x000fe2000f8f383f */
[----:B------:R-:W-:Y:S01]  /*2ea0*/  SHF.R.S32.HI R32, RZ, 0x1f, R11 ;  /* 0x0000001fff207819 */ /* 0x000fe2000001140b */
[----:B------:R-:W-:Y:S01]  /*2eb0*/  IMAD.X R11, R28, 0x1, R7, P5 ;  /* 0x000000011c0b7824 */ /* 0x000fe200028e0607 */
[----:B------:R-:W-:Y:S01]  /*2ec0*/  SHF.R.S32.HI R34, RZ, 0x1f, R13 ;  /* 0x0000001fff227819 */ /* 0x000fe2000001140d */
[--C-:B------:R-:W-:Y:S01]  /*2ed0*/  IMAD.X R10, R30, 0x1, R7.reuse, P6 ;  /* 0x000000011e0a7824 */ /* 0x100fe200030e0607 */
[-C--:B------:R-:W-:Y:S01]  /*2ee0*/  IADD3 R52, P1, R13, R6.reuse, RZ ;  /* 0x000000060d347210 */ /* 0x080fe20007f3e0ff */
[--C-:B------:R-:W-:Y:S01]  /*2ef0*/  IMAD.X R13, R12, 0x1, R7.reuse, P3 ;  /* 0x000000010c0d7824 */ /* 0x100fe200018e0607 */
[C---:B------:R-:W-:Y:S01]  /*2f00*/  IADD3 R53, P2, R9.reuse, R6, RZ ;  /* 0x0000000609357210 */ /* 0x040fe20007f5e0ff */
[--C-:B------:R-:W-:Y:S01]  /*2f10*/  IMAD.X R12, R22, 0x1, R7.reuse, P4 ;  /* 0x00000001160c7824 */ /* 0x100fe200020e0607 */
[----:B------:R-:W-:Y:S01]  /*2f20*/  USHF.L.U32 UR4, UR20, 0x7, URZ ;  /* 0x0000000714047899 */ /* 0x000fe2000800063f */
[--C-:B------:R-:W-:Y:S01]  /*2f30*/  IMAD.X R6, R32, 0x1, R7.reuse, P0 ;  /* 0x0000000120067824 */ /* 0x100fe200000e0607 */
[----:B------:R-:W-:Y:S01]  /*2f40*/  LEA.HI.X.SX32 R66, R9, R7, 0x1, P2 ;  /* 0x0000000709427211 */ /* 0x000fe200010f0eff */
[----:B------:R-:W-:Y:S01]  /*2f50*/  IMAD.X R63, R34, 0x1, R7, P1 ;  /* 0x00000001223f7824 */ /* 0x000fe200008e0607 */
[C---:B------:R-:W-:Y:S01]  /*2f60*/  IADD3 R55, P0, R8.reuse, UR16, RZ ;  /* 0x0000001008377c10 */ /* 0x040fe2000ff1e0ff */
[----:B------:R-:W0:Y:S01]  /*2f70*/  LDC R7, c[0x0][0x238] ;  /* 0x00008e00ff077b82 */ /* 0x000e220000000800 */
[----:B------:R-:W-:Y:S01]  /*2f80*/  UMOV UR16, URZ ;  /* 0x0000003f00107c82 */ /* 0x000fe20008000000 */
[----:B------:R-:W-:Y:S01]  /*2f90*/  R2UR UR34, R23 ;  /* 0x00000000172272ca */ /* 0x000fe200000e0000 */
[----:B------:R-:W-:Y:S01]  /*2fa0*/  UIADD3.X UR20, UR16, 0x40000040, URZ, UP0, !UPT ;  /* 0x4000004010147890 */ /* 0x000fe200087fe43f */
[----:B------:R-:W-:Y:S01]  /*2fb0*/  LEA.HI.X.SX32 R67, R8, UR17, 0x1, P0 ;  /* 0x0000001108437c11 */ /* 0x000fe200080f0eff */
[----:B------:R-:W-:Y:S01]  /*2fc0*/  UMOV UR17, URZ ;  /* 0x0000003f00117c82 */ /* 0x000fe20008000000 */
[C---:B------:R-:W-:Y:S01]  /*2fd0*/  LOP3.LUT R71, R4.reuse, 0x4, RZ, 0xfc, !PT ;  /* 0x0000000404477812 */ /* 0x040fe200078efcff */
[----:B------:R-:W-:Y:S01]  /*2fe0*/  UIADD3.X UR23, UR17, 0x40000040, URZ, UP1, !UPT ;  /* 0x4000004011177890 */ /* 0x000fe20008ffe43f */
[----:B------:R-:W-:Y:S01]  /*2ff0*/  LOP3.LUT R73, R4, 0x8, RZ, 0xfc, !PT ;  /* 0x0000000804497812 */ /* 0x000fe200078efcff */
[----:B------:R-:W-:Y:S01]  /*3000*/  IMAD.SHL.U32 R23, R0, 0x10, RZ ;  /* 0x0000001000177824 */ /* 0x000fe200078e00ff */
[----:B------:R-:W-:-:S02]  /*3010*/  R2UR UR33, R21 ;  /* 0x00000000152172ca */ /* 0x000fc400000e0000 */
[----:B------:R-:W-:Y:S02]  /*3020*/  CS2R R28, SRZ ;  /* 0x00000000001c7805 */ /* 0x000fe4000001ff00 */
[----:B------:R-:W-:Y:S02]  /*3030*/  R2UR UR32, R20 ;  /* 0x00000000142072ca */ /* 0x000fe400000e0000 */
[----:B------:R-:W-:Y:S02]  /*3040*/  CS2R R30, SRZ ;  /* 0x00000000001e7805 */ /* 0x000fe4000001ff00 */
[----:B------:R-:W-:Y:S02]  /*3050*/  R2UR UR15, R19 ;  /* 0x00000000130f72ca */ /* 0x000fe400000e0000 */
[----:B------:R-:W-:Y:S02]  /*3060*/  CS2R R32, SRZ ;  /* 0x0000000000207805 */ /* 0x000fe4000001ff00 */
[----:B------:R-:W-:-:S02]  /*3070*/  R2UR UR14, R18 ;  /* 0x00000000120e72ca */ /* 0x000fc400000e0000 */
[----:B------:R-:W-:Y:S02]  /*3080*/  CS2R R34, SRZ ;  /* 0x0000000000227805 */ /* 0x000fe4000001ff00 */
[----:B------:R-:W-:Y:S02]  /*3090*/  R2UR UR13, R17 ;  /* 0x00000000110d72ca */ /* 0x000fe400000e0000 */
[----:B------:R-:W-:Y:S02]  /*30a0*/  CS2R R36, SRZ ;  /* 0x0000000000247805 */ /* 0x000fe4000001ff00 */
[----:B------:R-:W-:Y:S01]  /*30b0*/  R2UR UR12, R16 ;  /* 0x00000000100c72ca */ /* 0x000fe200000e0000 */
[----:B------:R-:W-:Y:S01]  /*30c0*/  USHF.R.S32.HI UR61, URZ, 0x7, UR18 ;  /* 0x000000073f3d7899 */ /* 0x000fe20008011412 */
[----:B------:R-:W-:Y:S01]  /*30d0*/  R2UR UR11, R15 ;  /* 0x000000000f0b72ca */ /* 0x000fe200000e0000 */
[----:B------:R-:W-:Y:S01]  /*30e0*/  UMOV UR16, UR19 ;  /* 0x0000001300107c82 */ /* 0x000fe20008000000 */
[----:B------:R-:W-:Y:S01]  /*30f0*/  R2UR UR10, R14 ;  /* 0x000000000e0a72ca */ /* 0x000fe200000e0000 */
[-C--:B0-----:R-:W-:Y:S01]  /*3100*/  IMAD R124, R124, R7.reuse, RZ ;  /* 0x000000077c7c7224 */ /* 0x081fe200078e02ff */
[----:B------:R-:W-:Y:S01]  /*3110*/  R2UR UR9, R13 ;  /* 0x000000000d0972ca */ /* 0x000fe200000e0000 */
[-C--:B------:R-:W-:Y:S01]  /*3120*/  IMAD R125, R125, R7.reuse, RZ ;  /* 0x000000077d7d7224 */ /* 0x080fe200078e02ff */
        /* <DEDUP_REMOVED lines=16> */
[----:B------:R-:W-:Y:S01]  /*3230*/  CS2R R24, SRZ ;  /* 0x0000000000187805 */ /* 0x000fe2000001ff00 */
[----:B------:R-:W-:Y:S01]  /*3240*/  IMAD.SHL.U32 R136, R7, 0x80, RZ ;  /* 0x0000008007887824 */ /* 0x000fe200078e00ff */
[----:B------:R-:W-:Y:S01]  /*3250*/  CS2R R26, SRZ ;  /* 0x00000000001a7805 */ /* 0x000fe2000001ff00 */
[-C--:B------:R-:W-:Y:S01]  /*3260*/  IMAD R137, R4, R7.reuse, RZ ;  /* 0x0000000704897224 */ /* 0x080fe200078e02ff */
[----:B------:R-:W-:Y:S01]  /*3270*/  LOP3.LUT R23, R23, 0x70, RZ, 0xc0, !PT ;  /* 0x0000007017177812 */ /* 0x000fe200078ec0ff */
[-C--:B------:R-:W-:Y:S01]  /*3280*/  IMAD R138, R122, R7.reuse, RZ ;  /* 0x000000077a8a7224 */ /* 0x080fe200078e02ff */
[----:B------:R-:W-:Y:S01]  /*3290*/  UMOV UR17, UR20 ;  /* 0x0000001400117c82 */ /* 0x000fe20008000000 */
[-C--:B------:R-:W-:Y:S01]  /*32a0*/  IMAD R139, R121, R7.reuse, RZ ;  /* 0x00000007798b7224 */ /* 0x080fe200078e02ff */
[----:B------:R-:W-:Y:S01]  /*32b0*/  UMOV UR18, UR22 ;  /* 0x0000001600127c82 */ /* 0x000fe20008000000 */
[-C--:B------:R-:W-:Y:S01]  /*32c0*/  IMAD R140, R120, R7.reuse, RZ ;  /* 0x00000007788c7224 */ /* 0x080fe200078e02ff */
[----:B------:R-:W-:Y:S01]  /*32d0*/  UMOV UR19, UR23 ;  /* 0x0000001700137c82 */ /* 0x000fe20008000000 */
[-C--:B------:R-:W-:Y:S01]  /*32e0*/  IMAD R141, R119, R7.reuse, RZ ;  /* 0x00000007778d7224 */ /* 0x080fe200078e02ff */
[----:B------:R-:W-:Y:S01]  /*32f0*/  UIADD3.64 UR20, UR16, 0x2, URZ ;  /* 0x0000000210147897 */ /* 0x000fe2000fffe03f */
[-C--:B------:R-:W-:Y:S01]  /*3300*/  IMAD R142, R118, R7.reuse, RZ ;  /* 0x00000007768e7224 */ /* 0x080fe200078e02ff */
[----:B------:R-:W-:Y:S01]  /*3310*/  UIADD3.64 UR24, UR16, 0x4, URZ ;  /* 0x0000000410187897 */ /* 0x000fe2000fffe03f */
[-C--:B------:R-:W-:Y:S01]  /*3320*/  IMAD R143, R117, R7.reuse, RZ ;  /* 0x00000007758f7224 */ /* 0x080fe200078e02ff */
[----:B------:R-:W-:Y:S01]  /*3330*/  UIADD3.64 UR22, UR18, 0x2, URZ ;  /* 0x0000000212167897 */ /* 0x000fe2000fffe03f */
[-C--:B------:R-:W-:Y:S01]  /*3340*/  IMAD R144, R116, R7.reuse, RZ ;  /* 0x0000000774907224 */ /* 0x080fe200078e02ff */
[----:B------:R-:W-:Y:S01]  /*3350*/  UIADD3.64 UR26, UR18, 0x4, URZ ;  /* 0x00000004121a7897 */ /* 0x000fe2000fffe03f */
[----:B------:R-:W-:-:S02]  /*3360*/  IMAD R145, R115, R7, RZ ;  /* 0x0000000773917224 */ /* 0x000fc400078e02ff */
[-C--:B------:R-:W-:Y:S02]  /*3370*/  IMAD R146, R114, R7.reuse, RZ ;  /* 0x0000000772927224 */ /* 0x080fe400078e02ff */
[-C--:B------:R-:W-:Y:S02]  /*3380*/  IMAD R147, R113, R7.reuse, RZ ;  /* 0x0000000771937224 */ /* 0x080fe400078e02ff */
[-C--:B------:R-:W-:Y:S02]  /*3390*/  IMAD R148, R112, R7.reuse, RZ ;  /* 0x0000000770947224 */ /* 0x080fe400078e02ff */
[-C--:B------:R-:W-:Y:S02]  /*33a0*/  IMAD R149, R111, R7.reuse, RZ ;  /* 0x000000076f957224 */ /* 0x080fe400078e02ff */
[-C--:B------:R-:W-:Y:S02]  /*33b0*/  IMAD R150, R110, R7.reuse, RZ ;  /* 0x000000076e967224 */ /* 0x080fe400078e02ff */
        /* <DEDUP_REMOVED lines=39> */
[----:B------:R-:W-:Y:S02]  /*3630*/  IMAD.SHL.U32 R6, R0, 0x80, RZ ;  /* 0x0000008000067824 */ /* 0x000fe400078e00ff */
[----:B------:R-:W-:-:S07]  /*3640*/  IMAD R7, R70, R7, RZ ;  /* 0x0000000746077224 */ /* 0x000fce00078e02ff */
.L_x_2:
[----:B------:R-:W-:Y:S02]  /*3650*/  LEA.HI R134, R0, 0xe, RZ, 0x1a ;  /* 0x0000000e00867811 */ /* 0x000fe400078fd0ff */
[----:B------:R-:W-:Y:S02]  /*3660*/  ISETP.GE.AND P1, PT, R4, UR59, PT ;  /* 0x0000003b04007c0c */ /* 0x000fe4000bf26270 */
[----:B------:R-:W-:Y:S02]  /*3670*/  ISETP.GE.AND P5, PT, R134, UR59, PT ;  /* 0x0000003b86007c0c */ /* 0x000fe4000bfa6270 */
[----:B------:R-:W-:Y:S02]  /*3680*/  LEA.HI R134, R0, 0x2e, RZ, 0x1a ;  /* 0x0000002e00867811 */ /* 0x000fe400078fd0ff */
[----:B------:R-:W-:Y:S02]  /*3690*/  IADD3 R184, P2, R137, R55, RZ ;  /* 0x0000003789b87210 */ /* 0x000fe40007f5e0ff */
[----:B------:R-:W-:-:S02]  /*36a0*/  ISETP.GE.AND P6, PT, R70, UR59, PT ;  /* 0x0000003b46007c0c */ /* 0x000fc4000bfc6270 */
[----:B------:R-:W-:Y:S02]  /*36b0*/  PRMT R205, RZ, 0x7610, R205 ;  /* 0x00007610ffcd7816 */ /* 0x000fe400000000cd */
[----:B------:R-:W-:Y:S02]  /*36c0*/  LEA.HI R135, R0, 0x1e, RZ, 0x1a ;  /* 0x0000001e00877811 */ /* 0x000fe400078fd0ff */
[----:B------:R-:W-:Y:S02]  /*36d0*/  ISETP.GE.AND P0, PT, R134, UR59, PT ;  /* 0x0000003b86007c0c */ /* 0x000fe4000bf06270 */
[----:B------:R-:W-:Y:S02]  /*36e0*/  LEA.HI.X.SX32 R185, R137, R67, 0x1, P2 ;  /* 0x0000004389b97211 */ /* 0x000fe400010f0eff */
[----:B------:R-:W-:Y:S02]  /*36f0*/  IADD3 R134, P3, R7, R55, RZ ;  /* 0x0000003707867210 */ /* 0x000fe40007f7e0ff */
[----:B------:R-:W-:Y:S01]  /*3700*/  ISETP.GE.AND P2, PT, R71, UR59, PT ;  /* 0x0000003b47007c0c */ /* 0x000fe2000bf46270 */
[----:B------:R-:W2:Y:S01]  /*3710*/  @!P1 LDG.E.U8 R205, desc[UR40][R184.64] ;  /* 0x00000028b8cd9981 */ /* 0x000ea2000c1e1100 */
[----:B------:R-:W-:-:S02]  /*3720*/  ISETP.GE.AND P4, PT, R135, UR59, PT ;  /* 0x0000003b87007c0c */ /* 0x000fc4000bf86270 */
[----:B------:R-:W-:Y:S02]  /*3730*/  PRMT R178, RZ, 0x7610, R178 ;  /* 0x00007610ffb27816 */ /* 0x000fe400000000b2 */
[----:B------:R-:W-:Y:S02]  /*3740*/  LEA.HI.X.SX32 R135, R7, R67, 0x1, P3 ;  /* 0x0000004307877211 */ /* 0x000fe400018f0eff */
[----:B------:R-:W-:Y:S02]  /*3750*/  IADD3 R176, P1, R8, R55, RZ ;  /* 0x0000003708b07210 */ /* 0x000fe40007f3e0ff */
[----:B------:R-:W-:Y:S01]  /*3760*/  ISETP.GE.AND P3, PT, R72, UR59, PT ;  /* 0x0000003b48007c0c */ /* 0x000fe2000bf66270 */
[----:B------:R0:W3:Y:S01]  /*3770*/  @!P6 LDG.E.U8 R178, desc[UR40][R134.64] ;  /* 0x0000002886b2e981 */ /* 0x0000e2000c1e1100 */
[----:B------:R-:W-:Y:S02]  /*3780*/  PRMT R183, RZ, 0x7610, R183 ;  /* 0x00007610ffb77816 */ /* 0x000fe400000000b7 */
[----:B------:R-:W-:-:S02]  /*3790*/  LEA.HI.X.SX32 R177, R8, R67, 0x1, P1 ;  /* 0x0000004308b17211 */ /* 0x000fc400008f0eff */
[----:B------:R-:W-:Y:S02]  /*37a0*/  ISETP.GE.AND P1, PT, R73, UR59, PT ;  /* 0x0000003b49007c0c */ /* 0x000fe4000bf26270 */
[----:B------:R-:W-:Y:S01]  /*37b0*/  PRMT R181, RZ, 0x7610, R181 ;  /* 0x00007610ffb57816 */ /* 0x000fe200000000b5 */
[----:B------:R1:W4:Y:S01]  /*37c0*/  @!P2 LDG.E.U8 R183, desc[UR40][R176.64] ;  /* 0x00000028b0b7a981 */ /* 0x000322000c1e1100 */
[----:B0-----:R-:W-:-:S04]  /*37d0*/  IADD3 R134, P6, R9, R55, RZ ;  /* 0x0000003709867210 */ /* 0x001fc80007fde0ff */
[----:B------:R-:W-:Y:S02]  /*37e0*/  LEA.HI.X.SX32 R135, R9, R67, 0x1, P6 ;  /* 0x0000004309877211 */ /* 0x000fe400030f0eff */
[----:B------:R-:W-:Y:S02]  /*37f0*/  ISETP.GE.AND P6, PT, R74, UR59, PT ;  /* 0x0000003b4a007c0c */ /* 0x000fe4000bfc6270 */
[C---:B-1----:R-:W-:Y:S01]  /*3800*/  IADD3 R176, P2, R10.reuse, R55, RZ ;  /* 0x000000370ab07210 */ /* 0x042fe20007f5e0ff */
[----:B------:R0:W5:Y:S01]  /*3810*/  @!P3 LDG.E.U8 R181, desc[UR40][R134.64] ;  /* 0x0000002886b5b981 */ /* 0x000162000c1e1100 */
[----:B------:R-:W-:Y:S02]  /*3820*/  PRMT R190, RZ, 0x7610, R190 ;  /* 0x00007610ffbe7816 */ /* 0x000fe400000000be */
[----:B------:R-:W-:Y:S02]  /*3830*/  LEA.HI.X.SX32 R177, R10, R67, 0x1, P2 ;  /* 0x000000430ab17211 */ /* 0x000fe400010f0eff */
[----:B------:R-:W-:-:S02]  /*3840*/  ISETP.GE.AND P3, PT, R75, UR59, PT ;  /* 0x0000003b4b007c0c */ /* 0x000fc4000bf66270 */
[----:B------:R-:W-:Y:S01]  /*3850*/  PRMT R188, RZ, 0x7610, R188 ;  /* 0x00007610ffbc7816 */ /* 0x000fe200000000bc */
[----:B------:R1:W5:Y:S01]  /*3860*/  @!P1 LDG.E.U8 R190, desc[UR40][R176.64] ;  /* 0x00000028b0be9981 */ /* 0x000362000c1e1100 */
[CC--:B0-----:R-:W-:Y:S02]  /*3870*/  IADD3 R134, P2, R11.reuse, R55.reuse, RZ ;  /* 0x000000370b867210 */ /* 0x0c1fe40007f5e0ff */
[C---:B------:R-:W-:Y:S02]  /*3880*/  IADD3 R184, P1, R12.reuse, R55, RZ ;  /* 0x000000370cb87210 */ /* 0x040fe40007f3e0ff */
[-C--:B------:R-:W-:Y:S02]  /*3890*/  LEA.HI.X.SX32 R135, R11, R67.reuse, 0x1, P2 ;  /* 0x000000430b877211 */ /* 0x080fe400010f0eff */
[----:B------:R-:W-:Y:S02]  /*38a0*/  PRMT R198, RZ, 0x7610, R198 ;  /* 0x00007610ffc67816 */ /* 0x000fe400000000c6 */
[----:B------:R-:W-:Y:S01]  /*38b0*/  LEA.HI.X.SX32 R185, R12, R67, 0x1, P1 ;  /* 0x000000430cb97211 */ /* 0x000fe200008f0eff */
[----:B------:R0:W5:Y:S01]  /*38c0*/  @!P6 LDG.E.U8 R188, desc[UR40][R134.64] ;  /* 0x0000002886bce981 */ /* 0x000162000c1e1100 */
[----:B------:R-:W-:-:S02]  /*38d0*/  ISETP.GE.AND P1, PT, R76, UR59, PT ;  /* 0x0000003b4c007c0c */ /* 0x000fc4000bf26270 */
[----:B-1----:R-:W-:Y:S01]  /*38e0*/  PRMT R177, RZ, 0x7610, R177 ;  /* 0x00007610ffb17816 */ /* 0x002fe200000000b1 */
[----:B------:R1:W5:Y:S01]  /*38f0*/  @!P3 LDG.E.U8 R198, desc[UR40][R184.64] ;  /* 0x00000028b8c6b981 */ /* 0x000362000c1e1100 */
[----:B0-----:R-:W-:-:S04]  /*3900*/  IADD3 R134, P6, R131, R55, RZ ;  /* 0x0000003783867210 */ /* 0x001fc80007fde0ff */
[----:B------:R-:W-:Y:S02]  /*3910*/  LEA.HI.X.SX32 R135, R131, R67, 0x1, P6 ;  /* 0x0000004383877211 */ /* 0x000fe400030f0eff */
[----:B-1----:R-:W-:Y:S02]  /*3920*/  IADD3 R184, P3, R13, R55, RZ ;  /* 0x000000370db87210 */ /* 0x002fe40007f7e0ff */
[----:B------:R-:W-:Y:S01]  /*3930*/  ISETP.GE.AND P6, PT, R77, UR59, PT ;  /* 0x0000003b4d007c0c */ /* 0x000fe2000bfc6270 */
[----:B------:R0:W5:Y:S01]  /*3940*/  @!P5 LDG.E.U8 R177, desc[UR40][R134.64] ;  /* 0x0000002886b1d981 */ /* 0x000162000c1e1100 */
[----:B------:R-:W-:Y:S02]  /*3950*/  PRMT R196, RZ, 0x7610, R196 ;  /* 0x00007610ffc47816 */ /* 0x000fe400000000c4 */
[----:B------:R-:W-:Y:S02]  /*3960*/  LEA.HI.X.SX32 R185, R13, R67, 0x1, P3 ;  /* 0x000000430db97211 */ /* 0x000fe400018f0eff */
[----:B------:R-:W-:-:S02]  /*3970*/  ISETP.GE.AND P3, PT, R78, UR59, PT ;  /* 0x0000003b4e007c0c */ /* 0x000fc4000bf66270 */
[----:B------:R-:W-:Y:S01]  /*3980*/  PRMT R204, RZ, 0x7610, R204 ;  /* 0x00007610ffcc7816 */ /* 0x000fe200000000cc */
[----:B------:R1:W5:Y:S01]  /*3990*/  @!P1 LDG.E.U8 R196, desc[UR40][R184.64] ;  /* 0x00000028b8c49981 */ /* 0x000362000c1e1100 */
        /* <DEDUP_REMOVED lines=11> */
[----:B------:R-:W-:Y:S02]  /*3a50*/  IADD3 R186, P3, R17, R55, RZ ;  /* 0x0000003711ba7210 */ /* 0x000fe40007f7e0ff */
[-C--:B------:R-:W-:Y:S02]  /*3a60*/  LEA.HI.X.SX32 R135, R16, R67.reuse, 0x1, P6 ;  /* 0x0000004310877211 */ /* 0x080fe400030f0eff */
[----:B------:R-:W-:Y:S02]  /*3a70*/  ISETP.GE.AND P6, PT, R81, UR59, PT ;  /* 0x0000003b51007c0c */ /* 0x000fe4000bfc6270 */
[----:B------:R-:W-:Y:S01]  /*3a80*/  LEA.HI.X.SX32 R187, R17, R67, 0x1, P3 ;  /* 0x0000004311bb7211 */ /* 0x000fe200018f0eff */
[----:B------:R0:W5:Y:S01]  /*3a90*/  @!P5 LDG.E.U8 R193, desc[UR40][R134.64] ;  /* 0x0000002886c1d981 */ /* 0x000162000c1e1100 */
[----:B------:R-:W-:-:S02]  /*3aa0*/  PRMT R189, RZ, 0x7610, R189 ;  /* 0x00007610ffbd7816 */ /* 0x000fc400000000bd */
[----:B------:R-:W-:Y:S02]  /*3ab0*/  ISETP.GE.AND P5, PT, R82, UR59, PT ;  /* 0x0000003b52007c0c */ /* 0x000fe4000bfa6270 */
[----:B-1----:R-:W-:Y:S02]  /*3ac0*/  PRMT R185, RZ, 0x7610, R185 ;  /* 0x00007610ffb97816 */ /* 0x002fe400000000b9 */
[----:B------:R1:W5:Y:S01]  /*3ad0*/  @!P1 LDG.E.U8 R189, desc[UR40][R186.64] ;  /* 0x00000028babd9981 */ /* 0x000362000c1e1100 */
[----:B0-----:R-:W-:-:S04]  /*3ae0*/  IADD3 R134, P3, R18, R55, RZ ;  /* 0x0000003712867210 */ /* 0x001fc80007f7e0ff */
[----:B------:R-:W-:Y:S02]  /*3af0*/  LEA.HI.X.SX32 R135, R18, R67, 0x1, P3 ;  /* 0x0000004312877211 */ /* 0x000fe400018f0eff */
[----:B-1----:R-:W-:-:S03]  /*3b00*/  IADD3 R186, P3, R19, R55, RZ ;  /* 0x0000003713ba7210 */ /* 0x002fc60007f7e0ff */
[----:B------:R0:W5:Y:S01]  /*3b10*/  @!P6 LDG.E.U8 R185, desc[UR40][R134.64] ;  /* 0x0000002886b9e981 */ /* 0x000162000c1e1100 */
[----:B------:R-:W-:Y:S02]  /*3b20*/  PRMT R182, RZ, 0x7610, R182 ;  /* 0x00007610ffb67816 */ /* 0x000fe400000000b6 */
[----:B------:R-:W-:Y:S02]  /*3b30*/  LEA.HI.X.SX32 R187, R19, R67, 0x1, P3 ;  /* 0x0000004313bb7211 */ /* 0x000fe400018f0eff */
[----:B------:R-:W-:Y:S02]  /*3b40*/  ISETP.GE.AND P3, PT, R83, UR59, PT ;  /* 0x0000003b53007c0c */ /* 0x000fe4000bf66270 */
        /* <DEDUP_REMOVED lines=12> */
[C---:B0-----:R-:W-:Y:S02]  /*3c10*/  IADD3 R134, P4, R21.reuse, R55, RZ ;  /* 0x0000003715867210 */ /* 0x041fe40007f9e0ff */
[----:B------:R-:W-:Y:S02]  /*3c20*/  ISETP.GE.AND P3, PT, R86, UR59, PT ;  /* 0x0000003b56007c0c */ /* 0x000fe4000bf66270 */
[----:B------:R-:W-:Y:S02]  /*3c30*/  LEA.HI.X.SX32 R135, R21, R67, 0x1, P4 ;  /* 0x0000004315877211 */ /* 0x000fe400020f0eff */
[C---:B------:R-:W-:Y:S02]  /*3c40*/  IADD3 R200, P4, R22.reuse, R55, RZ ;  /* 0x0000003716c87210 */ /* 0x040fe40007f9e0ff */
[----:B------:R-:W-:Y:S01]  /*3c50*/  PRMT R191, RZ, 0x7610, R191 ;  /* 0x00007610ffbf7816 */ /* 0x000fe200000000bf */
[----:B------:R0:W5:Y:S01]  /*3c60*/  @!P6 LDG.E.U8 R195, desc[UR40][R134.64] ;  /* 0x0000002886c3e981 */ /* 0x000162000c1e1100 */
[----:B------:R-:W-:-:S02]  /*3c70*/  LEA.HI.X.SX32 R201, R22, R67, 0x1, P4 ;  /* 0x0000004316c97211 */ /* 0x000fc400020f0eff */
[----:B------:R-:W-:Y:S02]  /*3c80*/  ISETP.GE.AND P4, PT, R87, UR59, PT ;  /* 0x0000003b57007c0c */ /* 0x000fe4000bf86270 */
[----:B-1----:R-:W-:Y:S01]  /*3c90*/  PRMT R187, RZ, 0x7610, R187 ;  /* 0x00007610ffbb7816 */ /* 0x002fe200000000bb */
[----:B------:R1:W5:Y:S01]  /*3ca0*/  @!P5 LDG.E.U8 R191, desc[UR40][R200.64] ;  /* 0x00000028c8bfd981 */ /* 0x000362000c1e1100 */
[----:B0-----:R-:W-:Y:S02]  /*3cb0*/  IADD3 R134, P6, R174, R55, RZ ;  /* 0x00000037ae867210 */ /* 0x001fe40007fde0ff */
[----:B------:R-:W-:Y:S02]  /*3cc0*/  ISETP.GE.AND P5, PT, R88, UR59, PT ;  /* 0x0000003b58007c0c */ /* 0x000fe4000bfa6270 */
[----:B------:R-:W-:Y:S02]  /*3cd0*/  LEA.HI.X.SX32 R135, R174, R67, 0x1, P6 ;  /* 0x00000043ae877211 */ /* 0x000fe400030f0eff */
[----:B-1----:R-:W-:-:S02]  /*3ce0*/  IADD3 R200, P6, R173, R55, RZ ;  /* 0x00000037adc87210 */ /* 0x002fc40007fde0ff */
[----:B------:R-:W-:Y:S01]  /*3cf0*/  PRMT R247, RZ, 0x7610, R247 ;  /* 0x00007610fff77816 */ /* 0x000fe200000000f7 */
[----:B------:R0:W5:Y:S01]  /*3d00*/  @!P3 LDG.E.U8 R187, desc[UR40][R134.64] ;  /* 0x0000002886bbb981 */ /* 0x000162000c1e1100 */
[----:B------:R-:W-:Y:S02]  /*3d10*/  LEA.HI.X.SX32 R201, R173, R67, 0x1, P6 ;  /* 0x00000043adc97211 */ /* 0x000fe400030f0eff */
[----:B------:R-:W-:Y:S02]  /*3d20*/  ISETP.GE.AND P3, PT, R89, UR59, PT ;  /* 0x0000003b59007c0c */ /* 0x000fe4000bf66270 */
[----:B------:R-:W-:Y:S01]  /*3d30*/  PRMT R248, RZ, 0x7610, R248 ;  /* 0x00007610fff87816 */ /* 0x000fe200000000f8 */
[----:B------:R1:W5:Y:S01]  /*3d40*/  @!P4 LDG.E.U8 R247, desc[UR40][R200.64] ;  /* 0x00000028c8f7c981 */ /* 0x000362000c1e1100 */
[----:B0-----:R-:W-:-:S04]  /*3d50*/  IADD3 R134, P6, R172, R55, RZ ;  /* 0x00000037ac867210 */ /* 0x001fc80007fde0ff */
[----:B------:R-:W-:Y:S02]  /*3d60*/  LEA.HI.X.SX32 R135, R172, R67, 0x1, P6 ;  /* 0x00000043ac877211 */ /* 0x000fe400030f0eff */
[C---:B-1----:R-:W-:Y:S02]  /*3d70*/  IADD3 R200, P6, R171.reuse, R55, RZ ;  /* 0x00000037abc87210 */ /* 0x042fe40007fde0ff */
[----:B------:R-:W-:Y:S01]  /*3d80*/  PRMT R249, RZ, 0x7610, R249 ;  /* 0x00007610fff97816 */ /* 0x000fe200000000f9 */
[----:B------:R0:W5:Y:S01]  /*3d90*/  @!P5 LDG.E.U8 R248, desc[UR40][R134.64] ;  /* 0x0000002886f8d981 */ /* 0x000162000c1e1100 */
[----:B------:R-:W-:Y:S02]  /*3da0*/  LEA.HI.X.SX32 R201, R171, R67, 0x1, P6 ;  /* 0x00000043abc97211 */ /* 0x000fe400030f0eff */
[----:B------:R-:W-:Y:S02]  /*3db0*/  ISETP.GE.AND P6, PT, R90, UR59, PT ;  /* 0x0000003b5a007c0c */ /* 0x000fe4000bfc6270 */
[----:B------:R-:W-:Y:S01]  /*3dc0*/  PRMT R246, RZ, 0x7610, R246 ;  /* 0x00007610fff67816 */ /* 0x000fe200000000f6 */
[----:B------:R1:W5:Y:S01]  /*3dd0*/  @!P3 LDG.E.U8 R249, desc[UR40][R200.64] ;  /* 0x00000028c8f9b981 */ /* 0x000362000c1e1100 */
[----:B0-----:R-:W-:-:S02]  /*3de0*/  IADD3 R134, P5, R129, R55, RZ ;  /* 0x0000003781867210 */ /* 0x001fc40007fbe0ff */
[----:B------:R-:W-:Y:S02]  /*3df0*/  ISETP.GE.AND P3, PT, R91, UR59, PT ;  /* 0x0000003b5b007c0c */ /* 0x000fe4000bf66270 */
[----:B------:R-:W-:Y:S02]  /*3e00*/  LEA.HI.X.SX32 R135, R129, R67, 0x1, P5 ;  /* 0x0000004381877211 */ /* 0x000fe400028f0eff */
[C---:B-1----:R-:W-:Y:S02]  /*3e10*/  IADD3 R200, P5, R170.reuse, R55, RZ ;  /* 0x00000037aac87210 */ /* 0x042fe40007fbe0ff */
[----:B------:R-:W-:Y:S01]  /*3e20*/  PRMT R240, RZ, 0x7610, R240 ;  /* 0x00007610fff07816 */ /* 0x000fe200000000f0 */
[----:B------:R0:W5:Y:S01]  /*3e30*/  @!P0 LDG.E.U8 R246, desc[UR40][R134.64] ;  /* 0x0000002886f68981 */ /* 0x000162000c1e1100 */
[----:B------:R-:W-:Y:S02]  /*3e40*/  LEA.HI.X.SX32 R201, R170, R67, 0x1, P5 ;  /* 0x00000043aac97211 */ /* 0x000fe400028f0eff */
[----:B------:R-:W-:-:S02]  /*3e50*/  ISETP.GE.AND P5, PT, R92, UR59, PT ;  /* 0x0000003b5c007c0c */ /* 0x000fc4000bfa6270 */
[----:B------:R-:W-:Y:S01]  /*3e60*/  PRMT R219, RZ, 0x7610, R219 ;  /* 0x00007610ffdb7816 */ /* 0x000fe200000000db */
[----:B------:R1:W5:Y:S01]  /*3e70*/  @!P6 LDG.E.U8 R240, desc[UR40][R200.64] ;  /* 0x00000028c8f0e981 */ /* 0x000362000c1e1100 */
[----:B0-----:R-:W-:-:S04]  /*3e80*/  IADD3 R134, P0, R169, R55, RZ ;  /* 0x00000037a9867210 */ /* 0x001fc80007f1e0ff */
[----:B------:R-:W-:Y:S02]  /*3e90*/  LEA.HI.X.SX32 R135, R169, R67, 0x1, P0 ;  /* 0x00000043a9877211 */ /* 0x000fe400000f0eff */
[C---:B-1----:R-:W-:Y:S02]  /*3ea0*/  IADD3 R200, P6, R168.reuse, R55, RZ ;  /* 0x00000037a8c87210 */ /* 0x042fe40007fde0ff */
        /* <DEDUP_REMOVED lines=14> */
[----:B------:R-:W-:-:S02]  /*3f90*/  LEA.HI R175, R0, 0x3e, RZ, 0x1a ;  /* 0x0000003e00af7811 */ /* 0x000fc400078fd0ff */
[----:B------:R-:W-:Y:S01]  /*3fa0*/  ISETP.GE.AND P0, PT, R96, UR59, PT ;  /* 0x0000003b60007c0c */ /* 0x000fe2000bf06270 */
[----:B------:R1:W5:Y:S01]  /*3fb0*/  @!P6 LDG.E.U8 R243, desc[UR40][R200.64] ;  /* 0x00000028c8f3e981 */ /* 0x000362000c1e1100 */
[C---:B0-----:R-:W-:Y:S02]  /*3fc0*/  IADD3 R134, P5, R165.reuse, R55, RZ ;  /* 0x00000037a5867210 */ /* 0x041fe40007fbe0ff */
[----:B------:R-:W-:Y:S02]  /*3fd0*/  PRMT R242, RZ, 0x7610, R242 ;  /* 0x00007610fff27816 */ /* 0x000fe400000000f2 */
[----:B------:R-:W-:Y:S02]  /*3fe0*/  LEA.HI.X.SX32 R135, R165, R67, 0x1, P5 ;  /* 0x00000043a5877211 */ /* 0x000fe400028f0eff */
[----:B------:R-:W-:Y:S02]  /*3ff0*/  ISETP.GE.AND P2, PT, R175, UR59, PT ;  /* 0x0000003baf007c0c */ /* 0x000fe4000bf46270 */
[----:B-1----:R-:W-:Y:S01]  /*4000*/  IADD3 R200, P6, R164, R55, RZ ;  /* 0x00000037a4c87210 */ /* 0x002fe20007fde0ff */
[----:B------:R0:W5:Y:S01]  /*4010*/  @!P3 LDG.E.U8 R242, desc[UR40][R134.64] ;  /* 0x0000002886f2b981 */ /* 0x000162000c1e1100 */
[----:B------:R-:W-:-:S02]  /*4020*/  PRMT R241, RZ, 0x7610, R241 ;  /* 0x00007610fff17816 */ /* 0x000fc400000000f1 */
[----:B------:R-:W-:Y:S02]  /*4030*/  LEA.HI.X.SX32 R201, R164, R67, 0x1, P6 ;  /* 0x00000043a4c97211 */ /* 0x000fe400030f0eff */
[----:B------:R-:W-:Y:S02]  /*4040*/  ISETP.GE.AND P6, PT, R97, UR59, PT ;  /* 0x0000003b61007c0c */ /* 0x000fe4000bfc6270 */
[----:B------:R-:W-:Y:S01]  /*4050*/  PRMT R239, RZ, 0x7610, R239 ;  /* 0x00007610ffef7816 */ /* 0x000fe200000000ef */
[----:B------:R1:W5:Y:S01]  /*4060*/  @!P0 LDG.E.U8 R241, desc[UR40][R200.64] ;  /* 0x00000028c8f18981 */ /* 0x000362000c1e1100 */
[----:B0-----:R-:W-:Y:S02]  /*4070*/  IADD3 R134, P3, R128, R55, RZ ;  /* 0x0000003780867210 */ /* 0x001fe40007f7e0ff */
[----:B------:R-:W-:Y:S02]  /*4080*/  ISETP.GE.AND P0, PT, R98, UR59, PT ;  /* 0x0000003b62007c0c */ /* 0x000fe4000bf06270 */
[----:B------:R-:W-:-:S02]  /*4090*/  LEA.HI.X.SX32 R135, R128, R67, 0x1, P3 ;  /* 0x0000004380877211 */ /* 0x000fc400018f0eff */
        /* <DEDUP_REMOVED lines=48> */
[----:B0-----:R-:W-:Y:S02]  /*43a0*/  IADD3 R134, P3, R155, R55, RZ ;  /* 0x000000379b867210 */ /* 0x001fe40007f7e0ff */
[----:B------:R-:W-:Y:S02]  /*43b0*/  ISETP.GE.AND P0, PT, R107, UR59, PT ;  /* 0x0000003b6b007c0c */ /* 0x000fe4000bf06270 */
        /* <DEDUP_REMOVED lines=8> */
[----:B0-----:R-:W-:Y:S02]  /*4440*/  IADD3 R134, P3, R153, R55, RZ ;  /* 0x0000003799867210 */ /* 0x001fe40007f7e0ff */
[----:B------:R-:W-:-:S02]  /*4450*/  ISETP.GE.AND P1, PT, R109, UR59, PT ;  /* 0x0000003b6d007c0c */ /* 0x000fc4000bf26270 */
[----:B------:R-:W-:Y:S02]  /*4460*/  LEA.HI.X.SX32 R135, R153, R67, 0x1, P3 ;  /* 0x0000004399877211 */ /* 0x000fe400018f0eff */
[----:B-1----:R-:W-:-:S03]  /*4470*/  IADD3 R200, P6, R152, R55, RZ ;  /* 0x0000003798c87210 */ /* 0x002fc60007fde0ff */
[----:B------:R0:W5:Y:S01]  /*4480*/  @!P0 LDG.E.U8 R228, desc[UR40][R134.64] ;  /* 0x0000002886e48981 */ /* 0x000162000c1e1100 */
[----:B------:R-:W-:Y:S02]  /*4490*/  PRMT R216, RZ, 0x7610, R216 ;  /* 0x00007610ffd87816 */ /* 0x000fe400000000d8 */
[----:B------:R-:W-:Y:S02]  /*44a0*/  LEA.HI.X.SX32 R201, R152, R67, 0x1, P6 ;  /* 0x0000004398c97211 */ /* 0x000fe400030f0eff */
[----:B------:R-:W-:Y:S02]  /*44b0*/  LEA.HI R175, R0, 0x5e, RZ, 0x1a ;  /* 0x0000005e00af7811 */ /* 0x000fe400078fd0ff */
[----:B------:R-:W-:Y:S01]  /*44c0*/  ISETP.GE.AND P0, PT, R110, UR59, PT ;  /* 0x0000003b6e007c0c */ /* 0x000fe2000bf06270 */
[----:B------:R1:W5:Y:S01]  /*44d0*/  @!P2 LDG.E.U8 R216, desc[UR40][R200.64] ;  /* 0x00000028c8d8a981 */ /* 0x000362000c1e1100 */
[----:B0-----:R-:W-:Y:S02]  /*44e0*/  IADD3 R134, P3, R151, R55, RZ ;  /* 0x0000003797867210 */ /* 0x001fe40007f7e0ff */
[----:B------:R-:W-:-:S02]  /*44f0*/  PRMT R227, RZ, 0x7610, R227 ;  /* 0x00007610ffe37816 */ /* 0x000fc400000000e3 */
[----:B------:R-:W-:Y:S02]  /*4500*/  LEA.HI.X.SX32 R135, R151, R67, 0x1, P3 ;  /* 0x0000004397877211 */ /* 0x000fe400018f0eff */
[----:B------:R-:W-:Y:S02]  /*4510*/  ISETP.GE.AND P4, PT, R175, UR59, PT ;  /* 0x0000003baf007c0c */ /* 0x000fe4000bf86270 */
[C---:B-1----:R-:W-:Y:S01]  /*4520*/  IADD3 R200, P3, R150.reuse, R55, RZ ;  /* 0x0000003796c87210 */ /* 0x042fe20007f7e0ff */
[----:B------:R0:W5:Y:S01]  /*4530*/  @!P1 LDG.E.U8 R227, desc[UR40][R134.64] ;  /* 0x0000002886e39981 */ /* 0x000162000c1e1100 */
[----:B------:R-:W-:Y:S02]  /*4540*/  PRMT R226, RZ, 0x7610, R226 ;  /* 0x00007610ffe27816 */ /* 0x000fe400000000e2 */
[----:B------:R-:W-:Y:S02]  /*4550*/  LEA.HI.X.SX32 R201, R150, R67, 0x1, P3 ;  /* 0x0000004396c97211 */ /* 0x000fe400018f0eff */
[----:B------:R-:W-:-:S03]  /*4560*/  PRMT R224, RZ, 0x7610, R224 ;  /* 0x00007610ffe07816 */ /* 0x000fc600000000e0 */
[----:B------:R1:W5:Y:S01]  /*4570*/  @!P0 LDG.E.U8 R226, desc[UR40][R200.64] ;  /* 0x00000028c8e28981 */ /* 0x000362000c1e1100 */
[----:B0-----:R-:W-:Y:S02]  /*4580*/  IADD3 R134, P2, R126, R55, RZ ;  /* 0x000000377e867210 */ /* 0x001fe40007f5e0ff */
[----:B------:R-:W-:Y:S02]  /*4590*/  ISETP.GE.AND P0, PT, R112, UR59, PT ;  /* 0x0000003b70007c0c */ /* 0x000fe4000bf06270 */
[----:B------:R-:W-:Y:S02]  /*45a0*/  LEA.HI.X.SX32 R135, R126, R67, 0x1, P2 ;  /* 0x000000437e877211 */ /* 0x000fe400010f0eff */
[----:B------:R-:W-:-:S03]  /*45b0*/  ISETP.GE.AND P1, PT, R111, UR59, PT ;  /* 0x0000003b6f007c0c */ /* 0x000fc6000bf26270 */
[----:B------:R0:W5:Y:S01]  /*45c0*/  @!P4 LDG.E.U8 R224, desc[UR40][R134.64] ;  /* 0x0000002886e0c981 */ /* 0x000162000c1e1100 */
[CC--:B-1----:R-:W-:Y:S02]  /*45d0*/  IADD3 R200, P2, R149.reuse, R55.reuse, RZ ;  /* 0x0000003795c87210 */ /* 0x0c2fe40007f5e0ff */
[----:B------:R-:W-:Y:S02]  /*45e0*/  PRMT R222, RZ, 0x7610, R222 ;  /* 0x00007610ffde7816 */ /* 0x000fe400000000de */
[----:B------:R-:W-:Y:S02]  /*45f0*/  PRMT R223, RZ, 0x7610, R223 ;  /* 0x00007610ffdf7816 */ /* 0x000fe400000000df */
[C---:B0-----:R-:W-:Y:S02]  /*4600*/  IADD3 R134, P3, R148.reuse, R55, RZ ;  /* 0x0000003794867210 */ /* 0x041fe40007f7e0ff */
[-C--:B------:R-:W-:Y:S02]  /*4610*/  LEA.HI.X.SX32 R201, R149, R67.reuse, 0x1, P2 ;  /* 0x0000004395c97211 */ /* 0x080fe400010f0eff */
[----:B------:R-:W-:-:S02]  /*4620*/  LEA.HI.X.SX32 R135, R148, R67, 0x1, P3 ;  /* 0x0000004394877211 */ /* 0x000fc400018f0eff */
[----:B------:R-:W-:Y:S01]  /*4630*/  ISETP.GE.AND P3, PT, R114, UR59, PT ;  /* 0x0000003b72007c0c */ /* 0x000fe2000bf66270 */
[----:B------:R0:W5:Y:S01]  /*4640*/  @!P1 LDG.E.U8 R223, desc[UR40][R200.64] ;  /* 0x00000028c8df9981 */ /* 0x000162000c1e1100 */
[----:B------:R-:W-:-:S03]  /*4650*/  ISETP.GE.AND P2, PT, R113, UR59, PT ;  /* 0x0000003b71007c0c */ /* 0x000fc6000bf46270 */
[----:B------:R1:W5:Y:S01]  /*4660*/  @!P0 LDG.E.U8 R222, desc[UR40][R134.64] ;  /* 0x0000002886de8981 */ /* 0x000362000c1e1100 */
[CC--:B------:R-:W-:Y:S02]  /*4670*/  IADD3 RZ, P0, R146.reuse, R55.reuse, RZ ;  /* 0x0000003792ff7210 */ /* 0x0c0fe40007f1e0ff */
[C---:B------:R-:W-:Y:S02]  /*4680*/  IADD3 RZ, P1, R147.reuse, R55, RZ ;  /* 0x0000003793ff7210 */ /* 0x040fe40007f3e0ff */
[----:B------:R-:W-:Y:S01]  /*4690*/  PRMT R220, RZ, 0x7610, R220 ;  /* 0x00007610ffdc7816 */ /* 0x000fe200000000dc */
[C---:B0-----:R-:W-:Y:S01]  /*46a0*/  IMAD.IADD R200, R147.reuse, 0x1, R55 ;  /* 0x0000000193c87824 */ /* 0x041fe200078e0237 */
[----:B------:R-:W-:Y:S01]  /*46b0*/  PRMT R221, RZ, 0x7610, R221 ;  /* 0x00007610ffdd7816 */ /* 0x000fe200000000dd */
[C---:B-1----:R-:W-:Y:S01]  /*46c0*/  IMAD.IADD R134, R146.reuse, 0x1, R55 ;  /* 0x0000000192867824 */ /* 0x042fe200078e0237 */
[-C--:B------:R-:W-:Y:S02]  /*46d0*/  LEA.HI.X.SX32 R135, R146, R67.reuse, 0x1, P0 ;  /* 0x0000004392877211 */ /* 0x080fe400000f0eff */
[----:B------:R-:W-:-:S02]  /*46e0*/  LEA.HI.X.SX32 R201, R147, R67, 0x1, P1 ;  /* 0x0000004393c97211 */ /* 0x000fc400008f0eff */
[----:B------:R-:W-:Y:S01]  /*46f0*/  ISETP.GE.AND P4, PT, R115, UR59, PT ;  /* 0x0000003b73007c0c */ /* 0x000fe2000bf86270 */
[----:B------:R-:W5:Y:S01]  /*4700*/  @!P3 LDG.E.U8 R220, desc[UR40][R134.64] ;  /* 0x0000002886dcb981 */ /* 0x000f62000c1e1100 */
[----:B------:R-:W-:Y:S02]  /*4710*/  ISETP.GE.AND P3, PT, R116, UR59, PT ;  /* 0x0000003b74007c0c */ /* 0x000fe4000bf66270 */
[----:B------:R-:W-:Y:S01]  /*4720*/  LEA.HI R175, R0, 0x6e, RZ, 0x1a ;  /* 0x0000006e00af7811 */ /* 0x000fe200078fd0ff */
[----:B------:R0:W5:Y:S01]  /*4730*/  @!P2 LDG.E.U8 R221, desc[UR40][R200.64] ;  /* 0x00000028c8dda981 */ /* 0x000162000c1e1100 */
[-C--:B------:R-:W-:Y:S02]  /*4740*/  IADD3 RZ, P2, R145, R55.reuse, RZ ;  /* 0x0000003791ff7210 */ /* 0x080fe40007f5e0ff */
[----:B------:R-:W-:Y:S02]  /*4750*/  IADD3 RZ, P1, R144, R55, RZ ;  /* 0x0000003790ff7210 */ /* 0x000fe40007f3e0ff */
[----:B------:R-:W-:-:S02]  /*4760*/  ISETP.GE.AND P0, PT, R117, UR59, PT ;  /* 0x0000003b75007c0c */ /* 0x000fc4000bf06270 */
[----:B------:R-:W-:Y:S02]  /*4770*/  PRMT R207, RZ, 0x7610, R207 ;  /* 0x00007610ffcf7816 */ /* 0x000fe400000000cf */
[----:B------:R-:W-:Y:S01]  /*4780*/  ISETP.GE.AND P5, PT, R175, UR59, PT ;  /* 0x0000003baf007c0c */ /* 0x000fe2000bfa6270 */
[C-C-:B0-----:R-:W-:Y:S01]  /*4790*/  IMAD.IADD R200, R145.reuse, 0x1, R55.reuse ;  /* 0x0000000191c87824 */ /* 0x141fe200078e0237 */
[-C--:B------:R-:W-:Y:S01]  /*47a0*/  LEA.HI.X.SX32 R201, R145, R67.reuse, 0x1, P2 ;  /* 0x0000004391c97211 */ /* 0x080fe200010f0eff */
[C---:B------:R-:W-:Y:S01]  /*47b0*/  IMAD.IADD R134, R144.reuse, 0x1, R55 ;  /* 0x0000000190867824 */ /* 0x040fe200078e0237 */
[----:B------:R-:W-:Y:S02]  /*47c0*/  PRMT R218, RZ, 0x7610, R218 ;  /* 0x00007610ffda7816 */ /* 0x000fe400000000da */
[----:B------:R-:W-:Y:S01]  /*47d0*/  LEA.HI.X.SX32 R135, R144, R67, 0x1, P1 ;  /* 0x0000004390877211 */ /* 0x000fe200008f0eff */
[----:B------:R0:W5:Y:S01]  /*47e0*/  @!P4 LDG.E.U8 R207, desc[UR40][R200.64] ;  /* 0x00000028c8cfc981 */ /* 0x000162000c1e1100 */
[----:B------:R-:W-:-:S02]  /*47f0*/  IADD3 RZ, P2, R143, R55, RZ ;  /* 0x000000378fff7210 */ /* 0x000fc40007f5e0ff */
[----:B------:R-:W-:Y:S01]  /*4800*/  IADD3 RZ, P1, R125, R55, RZ ;  /* 0x000000377dff7210 */ /* 0x000fe20007f3e0ff */
[----:B------:R1:W5:Y:S01]  /*4810*/  @!P3 LDG.E.U8 R218, desc[UR40][R134.64] ;  /* 0x0000002886dab981 */ /* 0x000362000c1e1100 */
[----:B------:R-:W-:Y:S02]  /*4820*/  PRMT R217, RZ, 0x7610, R217 ;  /* 0x00007610ffd97816 */ /* 0x000fe400000000d9 */
[----:B------:R-:W-:Y:S02]  /*4830*/  ISETP.GE.AND P4, PT, R119, UR59, PT ;  /* 0x0000003b77007c0c */ /* 0x000fe4000bf86270 */
[----:B------:R-:W-:Y:S01]  /*4840*/  PRMT R215, RZ, 0x7610, R215 ;  /* 0x00007610ffd77816 */ /* 0x000fe200000000d7 */
[C-C-:B0-----:R-:W-:Y:S01]  /*4850*/  IMAD.IADD R200, R143.reuse, 0x1, R55.reuse ;  /* 0x000000018fc87824 */ /* 0x141fe200078e0237 */
[-C--:B------:R-:W-:Y:S01]  /*4860*/  LEA.HI.X.SX32 R201, R143, R67.reuse, 0x1, P2 ;  /* 0x000000438fc97211 */ /* 0x080fe200010f0eff */
[C---:B-1----:R-:W-:Y:S01]  /*4870*/  IMAD.IADD R134, R125.reuse, 0x1, R55 ;  /* 0x000000017d867824 */ /* 0x042fe200078e0237 */
[----:B------:R-:W-:-:S03]  /*4880*/  LEA.HI.X.SX32 R135, R125, R67, 0x1, P1 ;  /* 0x000000437d877211 */ /* 0x000fc600008f0eff */
[----:B------:R-:W5:Y:S01]  /*4890*/  @!P0 LDG.E.U8 R217, desc[UR40][R200.64] ;  /* 0x00000028c8d98981 */ /* 0x000f62000c1e1100 */
[CC--:B------:R-:W-:Y:S02]  /*48a0*/  IADD3 RZ, P1, R141.reuse, R55.reuse, RZ ;  /* 0x000000378dff7210 */ /* 0x0c0fe40007f3e0ff */
[----:B------:R-:W-:Y:S01]  /*48b0*/  ISETP.GE.AND P0, PT, R120, UR59, PT ;  /* 0x0000003b78007c0c */ /* 0x000fe2000bf06270 */
[----:B------:R0:W5:Y:S01]  /*48c0*/  @!P5 LDG.E.U8 R215, desc[UR40][R134.64] ;  /* 0x0000002886d7d981 */ /* 0x000162000c1e1100 */
[----:B------:R-:W-:Y:S02]  /*48d0*/  PRMT R213, RZ, 0x7610, R213 ;  /* 0x00007610ffd57816 */ /* 0x000fe400000000d5 */
[----:B------:R-:W-:Y:S02]  /*48e0*/  IADD3 RZ, P2, R142, R55, RZ ;  /* 0x000000378eff7210 */ /* 0x000fe40007f5e0ff */
[----:B------:R-:W-:Y:S01]  /*48f0*/  PRMT R212, RZ, 0x7610, R212 ;  /* 0x00007610ffd47816 */ /* 0x000fe200000000d4 */
[C---:B0-----:R-:W-:Y:S01]  /*4900*/  IMAD.IADD R134, R141.reuse, 0x1, R55 ;  /* 0x000000018d867824 */ /* 0x041fe200078e0237 */
[----:B------:R-:W-:-:S02]  /*4910*/  LEA.HI.X.SX32 R135, R141, R67, 0x1, P1 ;  /* 0x000000438d877211 */ /* 0x000fc400008f0eff */
[----:B------:R-:W-:Y:S02]  /*4920*/  IADD3 RZ, P1, R140, R55, RZ ;  /* 0x000000378cff7210 */ /* 0x000fe40007f3e0ff */
[-C--:B------:R-:W-:Y:S01]  /*4930*/  LEA.HI.X.SX32 R201, R142, R67.reuse, 0x1, P2 ;  /* 0x000000438ec97211 */ /* 0x080fe200010f0eff */
[----:B------:R0:W5:Y:S01]  /*4940*/  @!P4 LDG.E.U8 R213, desc[UR40][R134.64] ;  /* 0x0000002886d5c981 */ /* 0x000162000c1e1100 */
[----:B------:R-:W-:Y:S02]  /*4950*/  ISETP.GE.AND P2, PT, R121, UR59, PT ;  /* 0x0000003b79007c0c */ /* 0x000fe4000bf46270 */
[----:B------:R-:W-:Y:S01]  /*4960*/  PRMT R211, RZ, 0x7610, R211 ;  /* 0x00007610ffd37816 */ /* 0x000fe200000000d3 */
[C---:B0-----:R-:W-:Y:S01]  /*4970*/  IMAD.IADD R134, R140.reuse, 0x1, R55 ;  /* 0x000000018c867824 */ /* 0x041fe200078e0237 */
[----:B------:R-:W-:Y:S02]  /*4980*/  LEA.HI.X.SX32 R135, R140, R67, 0x1, P1 ;  /* 0x000000438c877211 */ /* 0x000fe400008f0eff */
[----:B------:R-:W-:-:S03]  /*4990*/  IADD3 RZ, P1, R139, R55, RZ ;  /* 0x000000378bff7210 */ /* 0x000fc60007f3e0ff */
[----:B------:R0:W5:Y:S01]  /*49a0*/  @!P0 LDG.E.U8 R212, desc[UR40][R134.64] ;  /* 0x0000002886d48981 */ /* 0x000162000c1e1100 */
[----:B------:R-:W-:Y:S02]  /*49b0*/  LOP3.LUT R175, R4, 0x7a, RZ, 0xfc, !PT ;  /* 0x0000007a04af7812 */ /* 0x000fe400078efcff */
[----:B------:R-:W-:Y:S02]  /*49c0*/  IADD3 RZ, P0, R138, R55, RZ ;  /* 0x000000378aff7210 */ /* 0x000fe40007f1e0ff */
[C---:B0-----:R-:W-:Y:S01]  /*49d0*/  LEA.HI.X.SX32 R135, R139.reuse, R67, 0x1, P1 ;  /* 0x000000438b877211 */ /* 0x041fe200008f0eff */
[----:B------:R-:W-:Y:S01]  /*49e0*/  IMAD.IADD R134, R139, 0x1, R55 ;  /* 0x000000018b867824 */ /* 0x000fe200078e0237 */
[----:B------:R-:W-:Y:S02]  /*49f0*/  ISETP.GE.AND P1, PT, R122, UR59, PT ;  /* 0x0000003b7a007c0c */ /* 0x000fe4000bf26270 */
[----:B------:R-:W-:Y:S02]  /*4a00*/  PRMT R210, RZ, 0x7610, R210 ;  /* 0x00007610ffd27816 */ /* 0x000fe400000000d2 */
[----:B------:R0:W5:Y:S01]  /*4a10*/  @!P2 LDG.E.U8 R211, desc[UR40][R134.64] ;  /* 0x0000002886d3a981 */ /* 0x000162000c1e1100 */
[----:B------:R-:W-:-:S02]  /*4a20*/  ISETP.GE.AND P2, PT, R175, UR59, PT ;  /* 0x0000003baf007c0c */ /* 0x000fc4000bf46270 */
[----:B------:R-:W-:Y:S02]  /*4a30*/  LOP3.LUT R175, R4, 0x7c, RZ, 0xfc, !PT ;  /* 0x0000007c04af7812 */ /* 0x000fe400078efcff */
[----:B------:R-:W-:Y:S01]  /*4a40*/  PRMT R209, RZ, 0x7610, R209 ;  /* 0x00007610ffd17816 */ /* 0x000fe200000000d1 */
[C---:B0-----:R-:W-:Y:S01]  /*4a50*/  IMAD.IADD R134, R138.reuse, 0x1, R55 ;  /* 0x000000018a867824 */ /* 0x041fe200078e0237 */
[----:B------:R-:W-:Y:S02]  /*4a60*/  LEA.HI.X.SX32 R135, R138, R67, 0x1, P0 ;  /* 0x000000438a877211 */ /* 0x000fe400000f0eff */
[----:B------:R-:W-:-:S03]  /*4a70*/  IADD3 RZ, P0, R133, R55, RZ ;  /* 0x0000003785ff7210 */ /* 0x000fc60007f1e0ff */
[----:B------:R0:W5:Y:S01]  /*4a80*/  @!P1 LDG.E.U8 R210, desc[UR40][R134.64] ;  /* 0x0000002886d29981 */ /* 0x000162000c1e1100 */
[----:B------:R-:W-:Y:S02]  /*4a90*/  ISETP.GE.AND P1, PT, R175, UR59, PT ;  /* 0x0000003baf007c0c */ /* 0x000fe4000bf26270 */
[----:B------:R-:W-:Y:S01]  /*4aa0*/  LEA.HI R175, R0, 0x7e, RZ, 0x1a ;  /* 0x0000007e00af7811 */ /* 0x000fe200078fd0ff */
[C---:B0-----:R-:W-:Y:S01]  /*4ab0*/  IMAD.IADD R134, R133.reuse, 0x1, R55 ;  /* 0x0000000185867824 */ /* 0x041fe200078e0237 */
[----:B------:R-:W-:Y:S02]  /*4ac0*/  LEA.HI.X.SX32 R135, R133, R67, 0x1, P0 ;  /* 0x0000004385877211 */ /* 0x000fe400000f0eff */
[----:B------:R-:W-:Y:S02]  /*4ad0*/  IADD3 RZ, P0, R132, R55, RZ ;  /* 0x0000003784ff7210 */ /* 0x000fe40007f1e0ff */
[----:B------:R-:W-:Y:S01]  /*4ae0*/  ISETP.GE.AND P3, PT, R118, UR59, PT ;  /* 0x0000003b76007c0c */ /* 0x000fe2000bf66270 */
[----:B------:R0:W5:Y:S01]  /*4af0*/  @!P2 LDG.E.U8 R209, desc[UR40][R134.64] ;  /* 0x0000002886d1a981 */ /* 0x000162000c1e1100 */
[----:B------:R-:W-:-:S02]  /*4b00*/  ISETP.GE.AND P2, PT, R175, UR59, PT ;  /* 0x0000003baf007c0c */ /* 0x000fc4000bf46270 */
[----:B------:R-:W-:Y:S01]  /*4b10*/  PRMT R208, RZ, 0x7610, R208 ;  /* 0x00007610ffd07816 */ /* 0x000fe200000000d0 */
[--C-:B------:R-:W-:Y:S01]  /*4b20*/  IMAD.IADD R200, R142, 0x1, R55.reuse ;  /* 0x000000018ec87824 */ /* 0x100fe200078e0237 */
[----:B------:R-:W-:Y:S01]  /*4b30*/  PRMT R214, RZ, 0x7610, R214 ;  /* 0x00007610ffd67816 */ /* 0x000fe200000000d6 */
[C---:B0-----:R-:W-:Y:S01]  /*4b40*/  IMAD.IADD R134, R132.reuse, 0x1, R55 ;  /* 0x0000000184867824 */ /* 0x041fe200078e0237 */
[----:B------:R-:W-:-:S05]  /*4b50*/  LEA.HI.X.SX32 R135, R132, R67, 0x1, P0 ;  /* 0x0000004384877211 */ /* 0x000fca00000f0eff */
[----:B------:R-:W5:Y:S01]  /*4b60*/  @!P3 LDG.E.U8 R214, desc[UR40][R200.64] ;  /* 0x00000028c8d6b981 */ /* 0x000f62000c1e1100 */
[C---:B------:R-:W-:Y:S02]  /*4b70*/  IADD3 RZ, P0, R124.reuse, R55, RZ ;  /* 0x000000377cff7210 */ /* 0x040fe40007f1e0ff */
[----:B------:R-:W-:Y:S01]  /*4b80*/  PRMT R206, RZ, 0x7610, R206 ;  /* 0x00007610ffce7816 */ /* 0x000fe200000000ce */
[----:B------:R0:W5:Y:S02]  /*4b90*/  @!P1 LDG.E.U8 R208, desc[UR40][R134.64] ;  /* 0x0000002886d09981 */ /* 0x000164000c1e1100 */
[C---:B0-----:R-:W-:Y:S01]  /*4ba0*/  IMAD.IADD R134, R124.reuse, 0x1, R55 ;  /* 0x000000017c867824 */ /* 0x041fe200078e0237 */
[----:B------:R-:W-:-:S05]  /*4bb0*/  LEA.HI.X.SX32 R135, R124, R67, 0x1, P0 ;  /* 0x000000437c877211 */ /* 0x000fca00000f0eff */
[----:B------:R0:W5:Y:S01]  /*4bc0*/  @!P2 LDG.E.U8 R206, desc[UR40][R134.64] ;  /* 0x0000002886cea981 */ /* 0x000162000c1e1100 */
[----:B------:R-:W-:Y:S02]  /*4bd0*/  ISETP.GE.AND P0, PT, R3, UR59, PT ;  /* 0x0000003b03007c0c */ /* 0x000fe4000bf06270 */
[----:B------:R-:W-:Y:S02]  /*4be0*/  SHF.R.S32.HI R175, RZ, 0x1f, R123 ;  /* 0x0000001fffaf7819 */ /* 0x000fe4000001147b */
[----:B------:R-:W-:Y:S02]  /*4bf0*/  PRMT R176, RZ, 0x7610, R176 ;  /* 0x00007610ffb07816 */ /* 0x000fe400000000b0 */
[----:B0-----:R-:W-:-:S04]  /*4c00*/  IADD3 R134, P1, R123, UR45, RZ ;  /* 0x0000002d7b867c10 */ /* 0x001fc8000ff3e0ff */
[----:B------:R-:W-:Y:S01]  /*4c10*/  IADD3.X R135, R175, UR9, RZ, P1, !PT ;  /* 0x00000009af877c10 */ /* 0x000fe20008ffe4ff */
[----:B------:R-:W-:Y:S01]  /*4c20*/  BAR.SYNC.DEFER_BLOCKING 0x0 ;  /* 0x0000000000007b1d */ /* 0x000fe20000010000 */
[----:B------:R-:W-:Y:S02]  /*4c30*/  PRMT R186, RZ, 0x7610, R186 ;  /* 0x00007610ffba7816 */ /* 0x000fe400000000ba */
[----:B------:R-:W-:-:S03]  /*4c40*/  PRMT R184, RZ, 0x7610, R184 ;  /* 0x00007610ffb87816 */ /* 0x000fc600000000b8 */
[----:B------:R0:W5:Y:S02]  /*4c50*/  @!P0 LDG.E.U8 R176, desc[UR40][R134.64] ;  /* 0x0000002886b08981 */ /* 0x000164000c1e1100 */
[----:B0-----:R-:W-:-:S04]  /*4c60*/  IADD3 R134, P1, R123, UR44, RZ ;  /* 0x0000002c7b867c10 */ /* 0x001fc8000ff3e0ff */
[----:B------:R-:W-:-:S05]  /*4c70*/  IADD3.X R135, R175, UR8, RZ, P1, !PT ;  /* 0x00000008af877c10 */ /* 0x000fca0008ffe4ff */
[----:B------:R0:W5:Y:S02]  /*4c80*/  @!P0 LDG.E.U8 R186, desc[UR40][R134.64] ;  /* 0x0000002886ba8981 */ /* 0x000164000c1e1100 */
[----:B0-----:R-:W-:-:S04]  /*4c90*/  IADD3 R134, P1, R123, UR43, RZ ;  /* 0x0000002b7b867c10 */ /* 0x001fc8000ff3e0ff */
[----:B------:R-:W-:-:S05]  /*4ca0*/  IADD3.X R135, R175, UR7, RZ, P1, !PT ;  /* 0x00000007af877c10 */ /* 0x000fca0008ffe4ff */
[----:B------:R0:W5:Y:S01]  /*4cb0*/  @!P0 LDG.E.U8 R184, desc[UR40][R134.64] ;  /* 0x0000002886b88981 */ /* 0x000162000c1e1100 */
[----:B------:R-:W-:Y:S02]  /*4cc0*/  PRMT R194, RZ, 0x7610, R194 ;  /* 0x00007610ffc27816 */ /* 0x000fe400000000c2 */
        /* <DEDUP_REMOVED lines=8> */
[----:B0-----:R-:W-:-:S05]  /*4d50*/  IADD3 R134, P1, R123, R52, RZ ;  /* 0x000000347b867210 */ /* 0x001fca0007f3e0ff */
[----:B------:R-:W-:-:S05]  /*4d60*/  IMAD.X R135, R175, 0x1, R63, P1 ;  /* 0x00000001af877824 */ /* 0x000fca00008e063f */
[----:B------:R0:W5:Y:S01]  /*4d70*/  @!P0 LDG.E.U8 R202, desc[UR40][R134.64] ;  /* 0x0000002886ca8981 */ /* 0x000162000c1e1100 */
[----:B------:R-:W-:Y:S02]  /*4d80*/  PRMT R200, RZ, 0x7610, R200 ;  /* 0x00007610ffc87816 */ /* 0x000fe400000000c8 */
[----:B0-----:R-:W-:-:S05]  /*4d90*/  IADD3 R134, P1, R123, R53, RZ ;  /* 0x000000357b867210 */ /* 0x001fca0007f3e0ff */
[----:B------:R-:W-:Y:S02]  /*4da0*/  IMAD.X R135, R175, 0x1, R66, P1 ;  /* 0x00000001af877824 */ /* 0x000fe400008e0642 */
[----:B------:R-:W-:-:S03]  /*4db0*/  IMAD.SHL.U32 R180, R0, 0x10, RZ ;  /* 0x0000001000b47824 */ /* 0x000fc600078e00ff */
[----:B------:R0:W5:Y:S01]  /*4dc0*/  @!P0 LDG.E.U8 R200, desc[UR40][R134.64] ;  /* 0x0000002886c88981 */ /* 0x000162000c1e1100 */
[----:B------:R-:W-:Y:S02]  /*4dd0*/  PRMT R197, RZ, 0x7610, R197 ;  /* 0x00007610ffc57816 */ /* 0x000fe400000000c5 */
[----:B------:R-:W-:Y:S02]  /*4de0*/  LOP3.LUT R201, R180, 0x70, RZ, 0xc0, !PT ;  /* 0x00000070b4c97812 */ /* 0x000fe400078ec0ff */
[----:B0-----:R-:W-:Y:S01]  /*4df0*/  IADD3 R134, P1, R123, UR57, RZ ;  /* 0x000000397b867c10 */ /* 0x001fe2000ff3e0ff */
[----:B------:R-:W-:-:S03]  /*4e00*/  IMAD.SHL.U32 R180, R0, 0x80, RZ ;  /* 0x0000008000b47824 */ /* 0x000fc600078e00ff */
[----:B------:R-:W-:Y:S02]  /*4e10*/  IADD3.X R135, R175, UR37, RZ, P1, !PT ;  /* 0x00000025af877c10 */ /* 0x000fe40008ffe4ff */
[----:B------:R-:W-:-:S03]  /*4e20*/  LOP3.LUT R251, R201, 0x1f80, R180, 0xf8, !PT ;  /* 0x00001f80c9fb7812 */ /* 0x000fc600078ef8b4 */
[----:B------:R0:W5:Y:S01]  /*4e30*/  @!P0 LDG.E.U8 R197, desc[UR40][R134.64] ;  /* 0x0000002886c58981 */ /* 0x000162000c1e1100 */
[----:B------:R-:W-:Y:S02]  /*4e40*/  PRMT R201, RZ, 0x7610, R201 ;  /* 0x00007610ffc97816 */ /* 0x000fe400000000c9 */
[----:B------:R-:W-:Y:S02]  /*4e50*/  LOP3.LUT R180, R251, R4, RZ, 0xfc, !PT ;  /* 0x00000004fbb47212 */ /* 0x000fe400078efcff */
[----:B0-----:R-:W-:-:S04]  /*4e60*/  IADD3 R134, P1, R123, UR56, RZ ;  /* 0x000000387b867c10 */ /* 0x001fc8000ff3e0ff */
[----:B------:R-:W-:Y:S01]  /*4e70*/  IADD3.X R135, R175, UR36, RZ, P1, !PT ;  /* 0x00000024af877c10 */ /* 0x000fe20008ffe4ff */
[----:B--2---:R0:W-:Y:S04]  /*4e80*/  STS.U8 [R180+UR60], R205 ;  /* 0x000000cdb4007988 */ /* 0x0041e8000800003c */
[----:B------:R1:W2:Y:S01]  /*4e90*/  @!P0 LDG.E.U8 R201, desc[UR40][R134.64] ;  /* 0x0000002886c98981 */ /* 0x0002a2000c1e1100 */
[----:B0-----:R-:W-:Y:S02]  /*4ea0*/  PRMT R205, RZ, 0x7610, R205 ;  /* 0x00007610ffcd7816 */ /* 0x001fe400000000cd */
[----:B-1----:R-:W-:-:S04]  /*4eb0*/  IADD3 R134, P1, R123, UR55, RZ ;  /* 0x000000377b867c10 */ /* 0x002fc8000ff3e0ff */
[----:B------:R-:W-:Y:S01]  /*4ec0*/  IADD3.X R135, R175, UR35, RZ, P1, !PT ;  /* 0x00000023af877c10 */ /* 0x000fe20008ffe4ff */
[----:B---3--:R0:W-:Y:S04]  /*4ed0*/  STS.U8 [R180+UR60+0x2], R178 ;  /* 0x000002b2b4007988 */ /* 0x0081e8000800003c */
[----:B------:R1:W3:Y:S01]  /*4ee0*/  @!P0 LDG.E.U8 R205, desc[UR40][R134.64] ;  /* 0x0000002886cd8981 */ /* 0x0002e2000c1e1100 */
[----:B0-----:R-:W-:Y:S02]  /*4ef0*/  PRMT R178, RZ, 0x7610, R178 ;  /* 0x00007610ffb27816 */ /* 0x001fe400000000b2 */
[----:B-1----:R-:W-:-:S04]  /*4f00*/  IADD3 R134, P1, R123, UR54, RZ ;  /* 0x000000367b867c10 */ /* 0x002fc8000ff3e0ff */
[----:B------:R-:W-:Y:S01]  /*4f10*/  IADD3.X R135, R175, UR34, RZ, P1, !PT ;  /* 0x00000022af877c10 */ /* 0x000fe20008ffe4ff */
[----:B----4-:R0:W-:Y:S04]  /*4f20*/  STS.U8 [R180+UR60+0x4], R183 ;  /* 0x000004b7b4007988 */ /* 0x0101e8000800003c */
[----:B------:R1:W4:Y:S01]  /*4f30*/  @!P0 LDG.E.U8 R178, desc[UR40][R134.64] ;  /* 0x0000002886b28981 */ /* 0x000322000c1e1100 */
[----:B0-----:R-:W-:Y:S02]  /*4f40*/  PRMT R183, RZ, 0x7610, R183 ;  /* 0x00007610ffb77816 */ /* 0x001fe400000000b7 */
[----:B-1----:R-:W-:-:S04]  /*4f50*/  IADD3 R134, P1, R123, UR53, RZ ;  /* 0x000000357b867c10 */ /* 0x002fc8000ff3e0ff */
[----:B------:R-:W-:Y:S01]  /*4f60*/  IADD3.X R135, R175, UR33, RZ, P1, !PT ;  /* 0x00000021af877c10 */ /* 0x000fe20008ffe4ff */
[----:B-----5:R0:W-:Y:S04]  /*4f70*/  STS.U8 [R180+UR60+0x6], R181 ;  /* 0x000006b5b4007988 */ /* 0x0201e8000800003c */
[----:B------:R1:W5:Y:S01]  /*4f80*/  @!P0 LDG.E.U8 R183, desc[UR40][R134.64] ;  /* 0x0000002886b78981 */ /* 0x000362000c1e1100 */
[----:B0-----:R-:W-:Y:S02]  /*4f90*/  PRMT R181, RZ, 0x7610, R181 ;  /* 0x00007610ffb57816 */ /* 0x001fe400000000b5 */
[----:B-1----:R-:W-:-:S04]  /*4fa0*/  IADD3 R134, P1, R123, UR52, RZ ;  /* 0x000000347b867c10 */ /* 0x002fc8000ff3e0ff */
[----:B------:R-:W-:Y:S01]  /*4fb0*/  IADD3.X R135, R175, UR32, RZ, P1, !PT ;  /* 0x00000020af877c10 */ /* 0x000fe20008ffe4ff */
[----:B------:R0:W-:Y:S04]  /*4fc0*/  STS.U8 [R180+UR60+0x8], R190 ;  /* 0x000008beb4007988 */ /* 0x0001e8000800003c */
[----:B------:R1:W4:Y:S01]  /*4fd0*/  @!P0 LDG.E.U8 R181, desc[UR40][R134.64] ;  /* 0x0000002886b58981 */ /* 0x000322000c1e1100 */
[----:B0-----:R-:W-:Y:S02]  /*4fe0*/  PRMT R190, RZ, 0x7610, R190 ;  /* 0x00007610ffbe7816 */ /* 0x001fe400000000be */
[----:B-1----:R-:W-:-:S04]  /*4ff0*/  IADD3 R134, P1, R123, UR51, RZ ;  /* 0x000000337b867c10 */ /* 0x002fc8000ff3e0ff */
[----:B------:R-:W-:Y:S01]  /*5000*/  IADD3.X R135, R175, UR15, RZ, P1, !PT ;  /* 0x0000000faf877c10 */ /* 0x000fe20008ffe4ff */
[----:B------:R0:W-:Y:S04]  /*5010*/  STS.U8 [R180+UR60+0xa], R188 ;  /* 0x00000abcb4007988 */ /* 0x0001e8000800003c */
[----:B------:R1:W5:Y:S01]  /*5020*/  @!P0 LDG.E.U8 R190, desc[UR40][R134.64] ;  /* 0x0000002886be8981 */ /* 0x000362000c1e1100 */
[----:B0-----:R-:W-:Y:S02]  /*5030*/  PRMT R188, RZ, 0x7610, R188 ;  /* 0x00007610ffbc7816 */ /* 0x001fe400000000bc */
[----:B-1----:R-:W-:-:S04]  /*5040*/  IADD3 R134, P1, R123, UR50, RZ ;  /* 0x000000327b867c10 */ /* 0x002fc8000ff3e0ff */
[----:B------:R-:W-:Y:S01]  /*5050*/  IADD3.X R135, R175, UR14, RZ, P1, !PT ;  /* 0x0000000eaf877c10 */ /* 0x000fe20008ffe4ff */
[----:B------:R0:W-:Y:S04]  /*5060*/  STS.U8 [R180+UR60+0xc], R198 ;  /* 0x00000cc6b4007988 */ /* 0x0001e8000800003c */
[----:B------:R1:W4:Y:S01]  /*5070*/  @!P0 LDG.E.U8 R188, desc[UR40][R134.64] ;  /* 0x0000002886bc8981 */ /* 0x000322000c1e1100 */
[----:B0-----:R-:W-:Y:S02]  /*5080*/  PRMT R198, RZ, 0x7610, R198 ;  /* 0x00007610ffc67816 */ /* 0x001fe400000000c6 */
[----:B-1----:R-:W-:Y:S01]  /*5090*/  IADD3 R134, P1, R123, UR49, RZ ;  /* 0x000000317b867c10 */ /* 0x002fe2000ff3e0ff */
[----:B------:R0:W-:Y:S03]  /*50a0*/  STS.U8 [R180+UR60+0xe], R177 ;  /* 0x00000eb1b4007988 */ /* 0x0001e6000800003c */
[----:B------:R-:W-:-:S05]  /*50b0*/  IADD3.X R135, R175, UR13, RZ, P1, !PT ;  /* 0x0000000daf877c10 */ /* 0x000fca0008ffe4ff */
[----:B------:R1:W5:Y:S01]  /*50c0*/  @!P0 LDG.E.U8 R198, desc[UR40][R134.64] ;  /* 0x0000002886c68981 */ /* 0x000362000c1e1100 */
[----:B0-----:R-:W-:-:S05]  /*50d0*/  LOP3.LUT R177, R180, 0x10, RZ, 0x3c, !PT ;  /* 0x00000010b4b17812 */ /* 0x001fca00078e3cff */
[----:B------:R0:W-:Y:S01]  /*50e0*/  STS.U8 [R177+UR60], R196 ;  /* 0x000000c4b1007988 */ /* 0x0001e2000800003c */
[----:B-1----:R-:W-:-:S04]  /*50f0*/  IADD3 R134, P1, R123, UR48, RZ ;  /* 0x000000307b867c10 */ /* 0x002fc8000ff3e0ff */
[----:B------:R-:W-:Y:S02]  /*5100*/  IADD3.X R135, R175, UR12, RZ, P1, !PT ;  /* 0x0000000caf877c10 */ /* 0x000fe40008ffe4ff */
[----:B0-----:R-:W-:Y:S01]  /*5110*/  PRMT R196, RZ, 0x7610, R196 ;  /* 0x00007610ffc47816 */ /* 0x001fe200000000c4 */
[----:B------:R0:W-:Y:S05]  /*5120*/  STS.U8 [R177+UR60+0x2], R204 ;  /* 0x000002ccb1007988 */ /* 0x0001ea000800003c */
[----:B------:R1:W2:Y:S01]  /*5130*/  @!P0 LDG.E.U8 R196, desc[UR40][R134.64] ;  /* 0x0000002886c48981 */ /* 0x0002a2000c1e1100 */
        /* <DEDUP_REMOVED lines=14> */
[----:B------:R1:W5:Y:S01]  /*5220*/  @!P0 LDG.E.U8 R193, desc[UR40][R134.64] ;  /* 0x0000002886c18981 */ /* 0x000362000c1e1100 */
[----:B0-----:R-:W-:Y:S02]  /*5230*/  PRMT R189, RZ, 0x7610, R189 ;  /* 0x00007610ffbd7816 */ /* 0x001fe400000000bd */
[----:B-1----:R-:W-:-:S05]  /*5240*/  IADD3 R134, P1, R123, R50, RZ ;  /* 0x000000327b867210 */ /* 0x002fca0007f3e0ff */
[----:B------:R-:W-:Y:S01]  /*5250*/  IMAD.X R135, R175, 0x1, R61, P1 ;  /* 0x00000001af877824 */ /* 0x000fe200008e063d */
        /* <DEDUP_REMOVED lines=14> */
[----:B------:R-:W-:-:S05]  /*5340*/  IMAD.X R135, R175, 0x1, R68, P1 ;  /* 0x00000001af877824 */ /* 0x000fca00008e0644 */
[----:B------:R0:W5:Y:S01]  /*5350*/  @!P0 LDG.E.U8 R177, desc[UR40][R134.64] ;  /* 0x0000002886b18981 */ /* 0x000162000c1e1100 */
[----:B------:R-:W-:Y:S02]  /*5360*/  PRMT R203, RZ, 0x7610, R203 ;  /* 0x00007610ffcb7816 */ /* 0x000fe400000000cb */
[----:B0-----:R-:W-:-:S05]  /*5370*/  IADD3 R134, P1, R123, R42, RZ ;  /* 0x0000002a7b867210 */ /* 0x001fca0007f3e0ff */
[----:B------:R-:W-:Y:S01]  /*5380*/  IMAD.X R135, R175, 0x1, R65, P1 ;  /* 0x00000001af877824 */ /* 0x000fe200008e0641 */
[----:B------:R-:W-:-:S04]  /*5390*/  LOP3.LUT R180, R180, 0x20, RZ, 0x3c, !PT ;  /* 0x00000020b4b47812 */ /* 0x000fc800078e3cff */
[----:B------:R0:W2:Y:S04]  /*53a0*/  @!P0 LDG.E.U8 R203, desc[UR40][R134.64] ;  /* 0x0000002886cb8981 */ /* 0x0000a8000c1e1100 */
[----:B------:R1:W-:Y:S01]  /*53b0*/  STS.U8 [R180+UR60], R199 ;  /* 0x000000c7b4007988 */ /* 0x0003e2000800003c */
[----:B0-----:R-:W-:Y:S02]  /*53c0*/  IADD3 R134, P1, R123, R49, RZ ;  /* 0x000000317b867210 */ /* 0x001fe40007f3e0ff */
[----:B-1----:R-:W-:-:S03]  /*53d0*/  PRMT R199, RZ, 0x7610, R199 ;  /* 0x00007610ffc77816 */ /* 0x002fc600000000c7 */
        /* <DEDUP_REMOVED lines=18> */
[----:B------:R-:W-:Y:S01]  /*5500*/  IMAD.SHL.U32 R250, R0, 0x10, RZ ;  /* 0x0000001000fa7824 */ /* 0x000fe200078e00ff */
[----:B0-----:R-:W-:Y:S02]  /*5510*/  PRMT R247, RZ, 0x7610, R247 ;  /* 0x00007610fff77816 */ /* 0x001fe400000000f7 */
[----:B-1----:R-:W-:Y:S02]  /*5520*/  IADD3 R134, P1, R123, R41, RZ ;  /* 0x000000297b867210 */ /* 0x002fe40007f3e0ff */
[----:B------:R-:W-:-:S03]  /*5530*/  LOP3.LUT R251, R250, 0x70, RZ, 0xc0, !PT ;  /* 0x00000070fafb7812 */ /* 0x000fc600078ec0ff */
[----:B------:R-:W-:Y:S02]  /*5540*/  IMAD.X R135, R175, 0x1, R56, P1 ;  /* 0x00000001af877824 */ /* 0x000fe400008e0638 */
[----:B------:R-:W-:-:S03]  /*5550*/  IMAD.SHL.U32 R250, R0, 0x80, RZ ;  /* 0x0000008000fa7824 */ /* 0x000fc600078e00ff */
[----:B------:R0:W5:Y:S02]  /*5560*/  @!P0 LDG.E.U8 R247, desc[UR40][R134.64] ;  /* 0x0000002886f78981 */ /* 0x000164000c1e1100 */
[--C-:B------:R-:W-:Y:S02]  /*5570*/  LOP3.LUT R251, R251, 0x1f80, R250.reuse, 0xf8, !PT ;  /* 0x00001f80fbfb7812 */ /* 0x100fe400078ef8fa */
[----:B------:R-:W-:Y:S02]  /*5580*/  PRMT R250, RZ, 0x7610, R250 ;  /* 0x00007610fffa7816 */ /* 0x000fe400000000fa */
[----:B0-----:R-:W-:-:S05]  /*5590*/  IADD3 R134, P1, R123, R40, RZ ;  /* 0x000000287b867210 */ /* 0x001fca0007f3e0ff */
[----:B------:R-:W-:-:S05]  /*55a0*/  IMAD.X R135, R175, 0x1, R54, P1 ;  /* 0x00000001af877824 */ /* 0x000fca00008e0636 */
[----:B------:R0:W5:Y:S02]  /*55b0*/  @!P0 LDG.E.U8 R250, desc[UR40][R134.64] ;  /* 0x0000002886fa8981 */ /* 0x000164000c1e1100 */
[----:B0-----:R-:W-:-:S05]  /*55c0*/  IADD3 R134, P1, R123, R69, RZ ;  /* 0x000000457b867210 */ /* 0x001fca0007f3e0ff */
[----:B------:R-:W-:Y:S01]  /*55d0*/  IMAD.X R135, R175, 0x1, R51, P1 ;  /* 0x00000001af877824 */ /* 0x000fe200008e0633 */
[----:B------:R-:W-:-:S06]  /*55e0*/  PRMT R175, RZ, 0x7610, R175 ;  /* 0x00007610ffaf7816 */ /* 0x000fcc00000000af */
[----:B------:R0:W5:Y:S01]  /*55f0*/  @!P0 LDG.E.U8 R175, desc[UR40][R134.64] ;  /* 0x0000002886af8981 */ /* 0x000162000c1e1100 */
[----:B------:R-:W-:-:S03]  /*5600*/  LOP3.LUT R251, R251, R4, RZ, 0xfc, !PT ;  /* 0x00000004fbfb7212 */ /* 0x000fc600078efcff */
[----:B------:R1:W-:Y:S04]  /*5610*/  STS.U8 [R180+UR60+0xa], R248 ;  /* 0x00000af8b4007988 */ /* 0x0003e8000800003c */
[----:B------:R-:W-:Y:S01]  /*5620*/  STS.U8 [R180+UR60+0xc], R249 ;  /* 0x00000cf9b4007988 */ /* 0x000fe2000800003c */
[----:B0-----:R-:W-:-:S03]  /*5630*/  LOP3.LUT R134, R251, 0x40, RZ, 0x3c, !PT ;  /* 0x00000040fb867812 */ /* 0x001fc600078e3cff */
[----:B------:R0:W-:Y:S01]  /*5640*/  STS.U8 [R180+UR60+0xe], R246 ;  /* 0x00000ef6b4007988 */ /* 0x0001e2000800003c */
[C---:B-1----:R-:W-:Y:S02]  /*5650*/  LOP3.LUT R248, R251.reuse, 0x30, RZ, 0x3c, !PT ;  /* 0x00000030fbf87812 */ /* 0x042fe400078e3cff */
[----:B------:R-:W-:-:S03]  /*5660*/  LOP3.LUT R135, R251, 0x50, RZ, 0x3c, !PT ;  /* 0x00000050fb877812 */ /* 0x000fc600078e3cff */
[----:B------:R-:W-:Y:S01]  /*5670*/  STS.U8 [R248+UR60], R240 ;  /* 0x000000f0f8007988 */ /* 0x000fe2000800003c */
[----:B0-----:R-:W-:-:S03]  /*5680*/  LOP3.LUT R180, R251, 0x60, RZ, 0x3c, !PT ;  /* 0x00000060fbb47812 */ /* 0x001fc600078e3cff */
[----:B------:R-:W-:Y:S01]  /*5690*/  STS.U8 [R248+UR60+0x2], R219 ;  /* 0x000002dbf8007988 */ /* 0x000fe2000800003c */
[----:B------:R-:W-:-:S03]  /*56a0*/  LOP3.LUT R251, R251, 0x70, RZ, 0x3c, !PT ;  /* 0x00000070fbfb7812 */ /* 0x000fc600078e3cff */
[----:B------:R-:W-:Y:S04]  /*56b0*/  STS.U8 [R248+UR60+0x4], R245 ;  /* 0x000004f5f8007988 */ /* 0x000fe8000800003c */
[----:B------:R-:W-:Y:S04]  /*56c0*/  STS.U8 [R248+UR60+0x6], R244 ;  /* 0x000006f4f8007988 */ /* 0x000fe8000800003c */
[----:B------:R-:W-:Y:S04]  /*56d0*/  STS.U8 [R248+UR60+0x8], R243 ;  /* 0x000008f3f8007988 */ /* 0x000fe8000800003c */
[----:B------:R-:W-:Y:S04]  /*56e0*/  STS.U8 [R248+UR60+0xa], R242 ;  /* 0x00000af2f8007988 */ /* 0x000fe8000800003c */
[----:B------:R-:W-:Y:S04]  /*56f0*/  STS.U8 [R248+UR60+0xc], R241 ;  /* 0x00000cf1f8007988 */ /* 0x000fe8000800003c */
[----:B------:R-:W-:Y:S04]  /*5700*/  STS.U8 [R248+UR60+0xe], R239 ;  /* 0x00000eeff8007988 */ /* 0x000fe8000800003c */
[----:B------:R-:W-:Y:S04]  /*5710*/  STS.U8 [R134+UR60], R233 ;  /* 0x000000e986007988 */ /* 0x000fe8000800003c */
[----:B------:R-:W-:Y:S04]  /*5720*/  STS.U8 [R134+UR60+0x2], R238 ;  /* 0x000002ee86007988 */ /* 0x000fe8000800003c */
[----:B------:R-:W-:Y:S04]  /*5730*/  STS.U8 [R134+UR60+0x4], R237 ;  /* 0x000004ed86007988 */ /* 0x000fe8000800003c */
[----:B------:R-:W-:Y:S04]  /*5740*/  STS.U8 [R134+UR60+0x6], R236 ;  /* 0x000006ec86007988 */ /* 0x000fe8000800003c */
[----:B------:R-:W-:Y:S04]  /*5750*/  STS.U8 [R134+UR60+0x8], R235 ;  /* 0x000008eb86007988 */ /* 0x000fe8000800003c */
[----:B------:R-:W-:Y:S04]  /*5760*/  STS.U8 [R134+UR60+0xa], R225 ;  /* 0x00000ae186007988 */ /* 0x000fe8000800003c */
[----:B------:R-:W-:Y:S04]  /*5770*/  STS.U8 [R134+UR60+0xc], R234 ;  /* 0x00000cea86007988 */ /* 0x000fe8000800003c */
[----:B------:R0:W-:Y:S04]  /*5780*/  STS.U8 [R134+UR60+0xe], R232 ;  /* 0x00000ee886007988 */ /* 0x0001e8000800003c */
[----:B------:R-:W-:Y:S04]  /*5790*/  STS.U8 [R135+UR60], R231 ;  /* 0x000000e787007988 */ /* 0x000fe8000800003c */
[----:B------:R-:W-:Y:S01]  /*57a0*/  STS.U8 [R135+UR60+0x2], R230 ;  /* 0x000002e687007988 */ /* 0x000fe2000800003c */
[----:B0-----:R-:W-:-:S03]  /*57b0*/  LOP3.LUT R134, R3, 0x10, RZ, 0x3c, !PT ;  /* 0x0000001003867812 */ /* 0x001fc600078e3cff */
        /* <DEDUP_REMOVED lines=23> */
[----:B------:R-:W-:Y:S04]  /*5930*/  STS.U8 [R251+UR60+0xe], R206 ;  /* 0x00000ecefb007988 */ /* 0x000fe8000800003c */
[----:B------:R0:W-:Y:S04]  /*5940*/  STS.U8 [R3+UR60+0x2000], R200 ;  /* 0x002000c803007988 */ /* 0x0001e8000800003c */
[----:B---3--:R-:W-:Y:S04]  /*5950*/  STS.U8 [R3+UR60+0x2800], R205 ;  /* 0x002800cd03007988 */ /* 0x008fe8000800003c */
[----:B----4-:R-:W-:Y:S01]  /*5960*/  STS.U8 [R3+UR60+0x2400], R204 ;  /* 0x002400cc03007988 */ /* 0x010fe2000800003c */
[----:B0-----:R-:W-:-:S03]  /*5970*/  LOP3.LUT R200, R3, 0x40, RZ, 0x3c, !PT ;  /* 0x0000004003c87812 */ /* 0x001fc600078e3cff */
[----:B--2---:R-:W-:Y:S04]  /*5980*/  STS.U8 [R3+UR60+0x2c00], R203 ;  /* 0x002c00cb03007988 */ /* 0x004fe8000800003c */
[----:B------:R-:W-:Y:S04]  /*5990*/  STS.U8 [R134+UR60+0x2080], R202 ;  /* 0x002080ca86007988 */ /* 0x000fe8000800003c */
[----:B------:R-:W-:Y:S04]  /*59a0*/  STS.U8 [R134+UR60+0x2480], R196 ;  /* 0x002480c486007988 */ /* 0x000fe8000800003c */
[----:B------:R-:W-:Y:S04]  /*59b0*/  STS.U8 [R134+UR60+0x2880], R201 ;  /* 0x002880c986007988 */ /* 0x000fe8000800003c */
[----:B-----5:R0:W-:Y:S04]  /*59c0*/  STS.U8 [R134+UR60+0x2c80], R199 ;  /* 0x002c80c786007988 */ /* 0x0201e8000800003c */
[----:B------:R-:W-:Y:S04]  /*59d0*/  STS.U8 [R135+UR60+0x2100], R192 ;  /* 0x002100c087007988 */ /* 0x000fe8000800003c */
[----:B------:R-:W-:Y:S01]  /*59e0*/  STS.U8 [R135+UR60+0x2500], R198 ;  /* 0x002500c687007988 */ /* 0x000fe2000800003c */
[----:B0-----:R-:W-:-:S03]  /*59f0*/  LOP3.LUT R134, R3, 0x50, RZ, 0x3c, !PT ;  /* 0x0000005003867812 */ /* 0x001fc600078e3cff */
[----:B------:R-:W-:Y:S04]  /*5a00*/  STS.U8 [R135+UR60+0x2900], R197 ;  /* 0x002900c587007988 */ /* 0x000fe8000800003c */
[----:B------:R0:W-:Y:S04]  /*5a10*/  STS.U8 [R135+UR60+0x2d00], R195 ;  /* 0x002d00c387007988 */ /* 0x0001e8000800003c */
[----:B------:R-:W-:Y:S04]  /*5a20*/  STS.U8 [R180+UR60+0x2180], R194 ;  /* 0x002180c2b4007988 */ /* 0x000fe8000800003c */
[----:B------:R-:W-:Y:S01]  /*5a30*/  STS.U8 [R180+UR60+0x2580], R188 ;  /* 0x002580bcb4007988 */ /* 0x000fe2000800003c */
[----:B0-----:R-:W-:-:S03]  /*5a40*/  LOP3.LUT R135, R3, 0x60, RZ, 0x3c, !PT ;  /* 0x0000006003877812 */ /* 0x001fc600078e3cff */
[----:B------:R-:W-:Y:S04]  /*5a50*/  STS.U8 [R180+UR60+0x2980], R193 ;  /* 0x002980c1b4007988 */ /* 0x000fe8000800003c */
[----:B------:R0:W-:Y:S04]  /*5a60*/  STS.U8 [R180+UR60+0x2d80], R191 ;  /* 0x002d80bfb4007988 */ /* 0x0001e8000800003c */
[----:B------:R1:W-:Y:S04]  /*5a70*/  STS.U8 [R200+UR60+0x2200], R184 ;  /* 0x002200b8c8007988 */ /* 0x0003e8000800003c */
[----:B------:R1:W-:Y:S01]  /*5a80*/  STS.U8 [R200+UR60+0x2600], R190 ;  /* 0x002600bec8007988 */ /* 0x0003e2000800003c */
[----:B0-----:R-:W-:-:S03]  /*5a90*/  LOP3.LUT R180, R3, 0x70, RZ, 0x3c, !PT ;  /* 0x0000007003b47812 */ /* 0x001fc600078e3cff */
[----:B------:R1:W-:Y:S04]  /*5aa0*/  STS.U8 [R200+UR60+0x2a00], R189 ;  /* 0x002a00bdc8007988 */ /* 0x0003e8000800003c */
        /* <DEDUP_REMOVED lines=12> */
[----:B------:R1:W-:Y:S01]  /*5b70*/  STS.U8 [R180+UR60+0x2f80], R175 ;  /* 0x002f80afb4007988 */ /* 0x0003e2000800003c */
[----:B------:R0:W-:Y:S06]  /*5b80*/  MEMBAR.ALL.CTA ;  /* 0x0000000000007992 */ /* 0x0001ec0000008000 */
[----:B0-----:R-:W0:Y:S02]  /*5b90*/  FENCE.VIEW.ASYNC.S ;  /* 0x00000000000073c6 */ /* 0x001e240000000000 */
[----:B0-----:R-:W-:Y:S06]  /*5ba0*/  BAR.SYNC.DEFER_BLOCKING 0x0 ;  /* 0x0000000000007b1d */ /* 0x001fec0000010000 */
[----:B------:R-:W-:Y:S01]  /*5bb0*/  UMOV UR29, 0x40000040 ;  /* 0x40000040001d7882 */ /* 0x000fe20000000000 */
[----:B------:R-:W-:Y:S01]  /*5bc0*/  UMOV UR31, 0x40000040 ;  /* 0x40000040001f7882 */ /* 0x000fe20000000000 */
[----:B------:R-:W-:-:S06]  /*5bd0*/  WARPGROUP.ARRIVE ;  /* 0x00000000000079c5 */ /* 0x000fcc0000000000 */
[----:B------:R-:W-:Y:S04]  /*5be0*/  QGMMA.64x32x32.F32.E5M2.E5M2 R24, gdesc[UR28], R24 ;  /* 0x006000001c1879f3 */ /* 0x000fe80008703818 */
[----:B------:R-:W-:Y:S04]  /*5bf0*/  QGMMA.64x32x32.F32.E5M2.E5M2 R24, gdesc[UR16], R24 ;  /* 0x00600000101879f3 */ /* 0x000fe80008703818 */
[----:B------:R-:W-:Y:S01]  /*5c00*/  QGMMA.64x32x32.F32.E5M2.E5M2 R24, gdesc[UR20], R24 ;  /* 0x00600000141879f3 */ /* 0x000fe20008703818 */
[----:B------:R-:W-:Y:S02]  /*5c10*/  USHF.R.S32.HI UR29, URZ, 0x1f, UR4 ;  /* 0x0000001f3f1d7899 */ /* 0x000fe40008011404 */
[----:B------:R-:W-:Y:S01]  /*5c20*/  IADD3 R40, P3, R40, UR4, RZ ;  /* 0x0000000428287c10 */ /* 0x000fe2000ff7e0ff */
[----:B------:R-:W-:-:S03]  /*5c30*/  UIADD3 UR61, UR61, -0x1, URZ ;  /* 0xffffffff3d3d7890 */ /* 0x000fc6000fffe03f */
[----:B------:R-:W-:Y:S02]  /*5c40*/  IADD3.X R54, R54, UR29, RZ, P3, !PT ;  /* 0x0000001d36367c10 */ /* 0x000fe40009ffe4ff */
[----:B------:R-:W-:Y:S01]  /*5c50*/  IADD3 R44, P3, R44, UR4, RZ ;  /* 0x000000042c2c7c10 */ /* 0x000fe2000ff7e0ff */
[----:B------:R-:W-:Y:S02]  /*5c60*/  UIADD3 UR58, UP4, UR4, UR58, URZ ;  /* 0x0000003a043a7290 */ /* 0x000fe4000ff9e03f */
[----:B------:R-:W-:Y:S01]  /*5c70*/  UIADD3 UR57, UP3, UR4, UR57, URZ ;  /* 0x0000003904397290 */ /* 0x000fe2000ff7e03f */
[----:B------:R-:W-:Y:S01]  /*5c80*/  IADD3.X R68, R68, UR29, RZ, P3, !PT ;  /* 0x0000001d44447c10 */ /* 0x000fe20009ffe4ff */
[----:B------:R-:W-:Y:S01]  /*5c90*/  UIADD3 UR56, UP2, UR4, UR56, URZ ;  /* 0x0000003804387290 */ /* 0x000fe2000ff5e03f */
[----:B------:R-:W-:Y:S01]  /*5ca0*/  QGMMA.64x32x32.F32.E5M2.E5M2 R24, gdesc[UR24], R24, gsb0 ;  /* 0x00600000181879f3 */ /* 0x000fe20008003818 */
[----:B------:R-:W-:Y:S01]  /*5cb0*/  UIADD3 UR55, UP1, UR4, UR55, URZ ;  /* 0x0000003704377290 */ /* 0x000fe2000ff3e03f */
[----:B------:R-:W-:Y:S01]  /*5cc0*/  ISETP.NE.U32.AND P3, PT, RZ, UR61, PT ;  /* 0x0000003dff007c0c */ /* 0x000fe2000bf65070 */
[----:B------:R-:W-:Y:S01]  /*5cd0*/  UIADD3.X UR38, UR29, UR38, URZ, UP4, !UPT ;  /* 0x000000261d267290 */ /* 0x000fe2000a7fe43f */
[----:B------:R-:W-:Y:S01]  /*5ce0*/  IADD3 R69, P2, R69, UR4, RZ ;  /* 0x0000000445457c10 */ /* 0x000fe2000ff5e0ff */
[----:B------:R-:W-:Y:S01]  /*5cf0*/  UIADD3.X UR37, UR29, UR37, URZ, UP3, !UPT ;  /* 0x000000251d257290 */ /* 0x000fe20009ffe43f */
[----:B------:R-:W-:Y:S01]  /*5d00*/  IADD3 R41, P4, R41, UR4, RZ ;  /* 0x0000000429297c10 */ /* 0x000fe2000ff9e0ff */
[----:B------:R-:W-:Y:S01]  /*5d10*/  UIADD3.X UR36, UR29, UR36, URZ, UP2, !UPT ;  /* 0x000000241d247290 */ /* 0x000fe200097fe43f */
[----:B------:R-:W-:Y:S01]  /*5d20*/  IADD3 R43, P5, R43, UR4, RZ ;  /* 0x000000042b2b7c10 */ /* 0x000fe2000ffbe0ff */
[----:B------:R-:W-:Y:S01]  /*5d30*/  UIADD3.X UR35, UR29, UR35, URZ, UP1, !UPT ;  /* 0x000000231d237290 */ /* 0x000fe20008ffe43f */
[----:B------:R-:W-:Y:S01]  /*5d40*/  IADD3 R45, P6, R45, UR4, RZ ;  /* 0x000000042d2d7c10 */ /* 0x000fe2000ffde0ff */
[----:B------:R-:W-:-:S02]  /*5d50*/  UIADD3 UR54, UP0, UR4, UR54, URZ ;  /* 0x0000003604367290 */ /* 0x000fc4000ff1e03f */
[----:B------:R-:W-:Y:S01]  /*5d60*/  IADD3 R47, P0, R47, UR4, RZ ;  /* 0x000000042f2f7c10 */ /* 0x000fe2000ff1e0ff */
[----:B------:R-:W-:Y:S02]  /*5d70*/  UIADD3 UR53, UP6, UR4, UR53, URZ ;  /* 0x0000003504357290 */ /* 0x000fe4000ffde03f */
[----:B------:R-:W-:Y:S01]  /*5d80*/  IADD3 R49, P1, R49, UR4, RZ ;  /* 0x0000000431317c10 */ /* 0x000fe2000ff3e0ff */
[----:B------:R-:W-:Y:S02]  /*5d90*/  UIADD3 UR52, UP5, UR4, UR52, URZ ;  /* 0x0000003404347290 */ /* 0x000fe4000ffbe03f */
[----:B------:R-:W-:Y:S02]  /*5da0*/  UIADD3 UR51, UP4, UR4, UR51, URZ ;  /* 0x0000003304337290 */ /* 0x000fe4000ff9e03f */
[----:B------:R-:W-:Y:S02]  /*5db0*/  UIADD3 UR50, UP3, UR4, UR50, URZ ;  /* 0x0000003204327290 */ /* 0x000fe4000ff7e03f */
[----:B------:R-:W-:-:S02]  /*5dc0*/  UIADD3 UR49, UP2, UR4, UR49, URZ ;  /* 0x0000003104317290 */ /* 0x000fc4000ff5e03f */
[----:B------:R-:W-:Y:S01]  /*5dd0*/  UIADD3 UR48, UP1, UR4, UR48, URZ ;  /* 0x0000003004307290 */ /* 0x000fe2000ff3e03f */
[----:B------:R-:W-:Y:S01]  /*5de0*/  IADD3.X R51, R51, UR29, RZ, P2, !PT ;  /* 0x0000001d33337c10 */ /* 0x000fe200097fe4ff */
[----:B------:R-:W-:Y:S01]  /*5df0*/  UIADD3.X UR34, UR29, UR34, URZ, UP0, !UPT ;  /* 0x000000221d227290 */ /* 0x000fe200087fe43f */
[----:B------:R-:W-:Y:S01]  /*5e00*/  IADD3 R42, P2, R42, UR4, RZ ;  /* 0x000000042a2a7c10 */ /* 0x000fe2000ff5e0ff */
[----:B------:R-:W-:Y:S02]  /*5e10*/  UIADD3.X UR33, UR29, UR33, URZ, UP6, !UPT ;  /* 0x000000211d217290 */ /* 0x000fe4000b7fe43f */
[----:B------:R-:W-:Y:S01]  /*5e20*/  IADD3.X R56, R56, UR29, RZ, P4, !PT ;  /* 0x0000001d38387c10 */ /* 0x000fe2000a7fe4ff */
[----:B------:R-:W-:Y:S02]  /*5e30*/  UIADD3.X UR32, UR29, UR32, URZ, UP5, !UPT ;  /* 0x000000201d207290 */ /* 0x000fe4000affe43f */
[----:B------:R-:W-:Y:S01]  /*5e40*/  IADD3.X R58, R58, UR29, RZ, P5, !PT ;  /* 0x0000001d3a3a7c10 */ /* 0x000fe2000affe4ff */
[----:B------:R-:W-:-:S02]  /*5e50*/  UIADD3.X UR15, UR29, UR15, URZ, UP4, !UPT ;  /* 0x0000000f1d0f7290 */ /* 0x000fc4000a7fe43f */
[----:B------:R-:W-:Y:S01]  /*5e60*/  IADD3.X R60, R60, UR29, RZ, P6, !PT ;  /* 0x0000001d3c3c7c10 */ /* 0x000fe2000b7fe4ff */
[----:B------:R-:W-:Y:S02]  /*5e70*/  UIADD3.X UR14, UR29, UR14, URZ, UP3, !UPT ;  /* 0x0000000e1d0e7290 */ /* 0x000fe40009ffe43f */
[----:B------:R-:W-:Y:S01]  /*5e80*/  IADD3.X R62, R62, UR29, RZ, P0, !PT ;  /* 0x0000001d3e3e7c10 */ /* 0x000fe200087fe4ff */
[----:B------:R-:W-:Y:S02]  /*5e90*/  UIADD3.X UR13, UR29, UR13, URZ, UP2, !UPT ;  /* 0x0000000d1d0d7290 */ /* 0x000fe400097fe43f */
[----:B------:R-:W-:Y:S01]  /*5ea0*/  IADD3.X R64, R64, UR29, RZ, P1, !PT ;  /* 0x0000001d40407c10 */ /* 0x000fe20008ffe4ff */
[----:B------:R-:W-:Y:S01]  /*5eb0*/  UIADD3.X UR12, UR29, UR12, URZ, UP1, !UPT ;  /* 0x0000000c1d0c7290 */ /* 0x000fe20008ffe43f */
[----:B------:R-:W-:Y:S01]  /*5ec0*/  IADD3 R46, P4, R46, UR4, RZ ;  /* 0x000000042e2e7c10 */ /* 0x000fe2000ff9e0ff */
[----:B------:R-:W-:Y:S02]  /*5ed0*/  UIADD3 UR47, UP0, UR4, UR47, URZ ;  /* 0x0000002f042f7290 */ /* 0x000fe4000ff1e03f */
[----:B------:R-:W-:Y:S01]  /*5ee0*/  IADD3 R48, P5, R48, UR4, RZ ;  /* 0x0000000430307c10 */ /* 0x000fe2000ffbe0ff */
[----:B------:R-:W-:-:S02]  /*5ef0*/  UIADD3 UR46, UP6, UR4, UR46, URZ ;  /* 0x0000002e042e7290 */ /* 0x000fc4000ffde03f */
[----:B------:R-:W-:Y:S01]  /*5f00*/  IADD3 R50, P6, R50, UR4, RZ ;  /* 0x0000000432327c10 */ /* 0x000fe2000ffde0ff */
[----:B------:R-:W-:Y:S02]  /*5f10*/  UIADD3 UR45, UP5, UR4, UR45, URZ ;  /* 0x0000002d042d7290 */ /* 0x000fe4000ffbe03f */
[----:B------:R-:W-:Y:S01]  /*5f20*/  IADD3 R52, P0, R52, UR4, RZ ;  /* 0x0000000434347c10 */ /* 0x000fe2000ff1e0ff */
[----:B------:R-:W-:Y:S02]  /*5f30*/  UIADD3 UR44, UP4, UR4, UR44, URZ ;  /* 0x0000002c042c7290 */ /* 0x000fe4000ff9e03f */
[----:B------:R-:W-:Y:S01]  /*5f40*/  IADD3 R53, P1, R53, UR4, RZ ;  /* 0x0000000435357c10 */ /* 0x000fe2000ff3e0ff */
[----:B------:R-:W-:Y:S02]  /*5f50*/  UIADD3 UR43, UP3, UR4, UR43, URZ ;  /* 0x0000002b042b7290 */ /* 0x000fe4000ff7e03f */
[----:B------:R-:W-:Y:S02]  /*5f60*/  UIADD3 UR42, UP2, UR4, UR42, URZ ;  /* 0x0000002a042a7290 */ /* 0x000fe4000ff5e03f */
[----:B------:R-:W-:Y:S01]  /*5f70*/  UIADD3 UR39, UP1, UR4, UR39, URZ ;  /* 0x0000002704277290 */ /* 0x000fe2000ff3e03f */
[----:B------:R-:W-:Y:S01]  /*5f80*/  IADD3.X R65, R65, UR29, RZ, P2, !PT ;  /* 0x0000001d41417c10 */ /* 0x000fe200097fe4ff */
[----:B------:R-:W-:Y:S01]  /*5f90*/  UIADD3 UR59, UR59, -0x80, URZ ;  /* 0xffffff803b3b7890 */ /* 0x000fe2000fffe03f */
[----:B------:R-:W-:Y:S01]  /*5fa0*/  IADD3 R55, P2, R136, R55, RZ ;  /* 0x0000003788377210 */ /* 0x000fe20007f5e0ff */
[----:B------:R-:W-:-:S02]  /*5fb0*/  UIADD3.X UR11, UR29, UR11, URZ, UP0, !UPT ;  /* 0x0000000b1d0b7290 */ /* 0x000fc400087fe43f */
[----:B------:R-:W-:Y:S01]  /*5fc0*/  IADD3.X R57, R57, UR29, RZ, P4, !PT ;  /* 0x0000001d39397c10 */ /* 0x000fe2000a7fe4ff */
[----:B------:R-:W-:Y:S02]  /*5fd0*/  UIADD3.X UR10, UR29, UR10, URZ, UP6, !UPT ;  /* 0x0000000a1d0a7290 */ /* 0x000fe4000b7fe43f */
[----:B------:R-:W-:Y:S01]  /*5fe0*/  IADD3.X R59, R59, UR29, RZ, P5, !PT ;  /* 0x0000001d3b3b7c10 */ /* 0x000fe2000affe4ff */
[----:B------:R-:W-:Y:S02]  /*5ff0*/  UIADD3.X UR9, UR29, UR9, URZ, UP5, !UPT ;  /* 0x000000091d097290 */ /* 0x000fe4000affe43f */
[----:B------:R-:W-:Y:S01]  /*6000*/  IADD3.X R61, R61, UR29, RZ, P6, !PT ;  /* 0x0000001d3d3d7c10 */ /* 0x000fe2000b7fe4ff */
[----:B------:R-:W-:Y:S02]  /*6010*/  UIADD3.X UR8, UR29, UR8, URZ, UP4, !UPT ;  /* 0x000000081d087290 */ /* 0x000fe4000a7fe43f */
[----:B------:R-:W-:Y:S01]  /*6020*/  IADD3.X R63, R63, UR29, RZ, P0, !PT ;  /* 0x0000001d3f3f7c10 */ /* 0x000fe200087fe4ff */
[----:B------:R-:W-:-:S02]  /*6030*/  UIADD3.X UR7, UR29, UR7, URZ, UP3, !UPT ;  /* 0x000000071d077290 */ /* 0x000fc40009ffe43f */
[----:B------:R-:W-:Y:S01]  /*6040*/  IADD3.X R66, R66, UR29, RZ, P1, !PT ;  /* 0x0000001d42427c10 */ /* 0x000fe20008ffe4ff */
[----:B------:R-:W-:Y:S01]  /*6050*/  UIADD3.X UR6, UR29, UR6, URZ, UP2, !UPT ;  /* 0x000000061d067290 */ /* 0x000fe200097fe43f */
[----:B------:R-:W-:Y:S02]  /*6060*/  WARPGROUP.DEPBAR.LE gsb0, 0x0 ;  /* 0x00008000000079c5 */ /* 0x000fe40000010000 */
[----:B------:R-:W-:Y:S01]  /*6070*/  UIADD3.X UR5, UR29, UR5, URZ, UP1, !UPT ;  /* 0x000000051d057290 */ /* 0x000fe20008ffe43f */
[----:B------:R-:W-:Y:S01]  /*6080*/  LEA.HI.X.SX32 R67, R136, R67, 0x1, P2 ;  /* 0x0000004388437211 */ /* 0x000fe200010f0eff */
[----:B-1----:R-:W-:Y:S10]  /*6090*/  @P3 BRA `(.L_x_2) ;  /* 0xffffffd4006c3947 */ /* 0x002ff4000383ffff */
.L_x_1:
[----:B------:R-:W-:Y:S01]  /*60a0*/  F2FP.SATFINITE.E5M2.F32.PACK_AB_MERGE_C R24, R25, R24, RZ ;  /* 0x000000181918723e */ /* 0x000fe200048060ff */
[----:B------:R-:W-:Y:S01]  /*60b0*/  IMAD.SHL.U32 R0, R0, 0x8, RZ ;  /* 0x0000000800007824 */ /* 0x000fe200078e00ff */
[----:B------:R-:W-:Y:S01]  /*60c0*/  F2FP.SATFINITE.E5M2.F32.PACK_AB_MERGE_C R28, R29, R28, RZ ;  /* 0x0000001c1d1c723e */ /* 0x000fe200048060ff */
[----:B------:R-:W-:Y:S01]  /*60d0*/  BAR.SYNC.DEFER_BLOCKING 0x0 ;  /* 0x0000000000007b1d */ /* 0x000fe20000010000 */
[----:B------:R-:W-:Y:S02]  /*60e0*/  F2FP.SATFINITE.E5M2.F32.PACK_AB_MERGE_C R32, R33, R32, RZ ;  /* 0x000000202120723e */ /* 0x000fe400048060ff */
[----:B------:R-:W-:Y:S02]  /*60f0*/  F2FP.SATFINITE.E5M2.F32.PACK_AB_MERGE_C R26, R27, R26, RZ ;  /* 0x0000001a1b1a723e */ /* 0x000fe400048060ff */
[----:B------:R-:W-:-:S03]  /*6100*/  F2FP.SATFINITE.E5M2.F32.PACK_AB_MERGE_C R30, R31, R30, RZ ;  /* 0x0000001e1f1e723e */ /* 0x000fc600048060ff */
[----:B------:R-:W0:Y:S01]  /*6110*/  S2UR UR4, SR_CgaCtaId ;  /* 0x00000000000479c3 */ /* 0x000e220000008800 */
[----:B------:R-:W-:Y:S01]  /*6120*/  F2FP.SATFINITE.E5M2.F32.PACK_AB_MERGE_C R34, R35, R34, RZ ;  /* 0x000000222322723e */ /* 0x000fe200048060ff */
[----:B------:R-:W-:Y:S01]  /*6130*/  ULDC UR5, c[0x0][0x244] ;  /* 0x0000910000057ab9 */ /* 0x000fe20000000800 */
[----:B------:R-:W-:Y:S01]  /*6140*/  LOP3.LUT R6, R6, 0x400, RZ, 0xc0, !PT ;  /* 0x0000040006067812 */ /* 0x000fe200078ec0ff */
[----:B------:R-:W-:Y:S01]  /*6150*/  ULDC.64 UR6, c[0x0][0x228] ;  /* 0x00008a0000067ab9 */ /* 0x000fe20000000a00 */
[----:B------:R-:W-:Y:S02]  /*6160*/  LOP3.LUT R24, R24, 0xffff, RZ, 0xc0, !PT ;  /* 0x0000ffff18187812 */ /* 0x000fe400078ec0ff */
[----:B------:R-:W-:Y:S02]  /*6170*/  LOP3.LUT R13, R28, 0xffff, RZ, 0xc0, !PT ;  /* 0x0000ffff1c0d7812 */ /* 0x000fe400078ec0ff */
[----:B------:R-:W-:Y:S02]  /*6180*/  LOP3.LUT R32, R32, 0xffff, RZ, 0xc0, !PT ;  /* 0x0000ffff20207812 */ /* 0x000fe400078ec0ff */
[----:B------:R-:W-:-:S02]  /*6190*/  LOP3.LUT R26, R26, 0xffff, RZ, 0xc0, !PT ;  /* 0x0000ffff1a1a7812 */ /* 0x000fc400078ec0ff */
[----:B------:R-:W-:Y:S02]  /*61a0*/  LOP3.LUT R34, R34, 0xffff, RZ, 0xc0, !PT ;  /* 0x0000ffff22227812 */ /* 0x000fe400078ec0ff */
[----:B------:R-:W-:Y:S02]  /*61b0*/  LOP3.LUT R17, R30, 0xffff, RZ, 0xc0, !PT ;  /* 0x0000ffff1e117812 */ /* 0x000fe400078ec0ff */
[----:B------:R-:W-:Y:S02]  /*61c0*/  IADD3 R23, R6, UR60, R23 ;  /* 0x0000003c06177c10 */ /* 0x000fe4000fffe017 */
[----:B------:R-:W-:Y:S02]  /*61d0*/  LOP3.LUT R0, R0, 0x380, RZ, 0xc0, !PT ;  /* 0x0000038000007812 */ /* 0x000fe400078ec0ff */
[----:B------:R-:W-:Y:S02]  /*61e0*/  PRMT R7, R32, 0x3340, R1 ;  /* 0x0000334020077816 */ /* 0x000fe40000000001 */
[----:B------:R-:W-:Y:S01]  /*61f0*/  PRMT R6, R24, 0x3340, R13 ;  /* 0x0000334018067816 */ /* 0x000fe2000000000d */
[----:B------:R-:W-:Y:S01]  /*6200*/  IMAD.IADD R23, R0, 0x1, R23 ;  /* 0x0000000100177824 */ /* 0x000fe200078e0217 */
[----:B------:R-:W-:Y:S01]  /*6210*/  PRMT R9, R34, 0x3340, R1 ;  /* 0x0000334022097816 */ /* 0x000fe20000000001 */
[----:B0-----:R-:W-:Y:S01]  /*6220*/  USHF.L.U32 UR4, UR4, 0x5, URZ ;  /* 0x0000000504047899 */ /* 0x001fe2000800063f */
[----:B------:R-:W-:-:S02]  /*6230*/  PRMT R8, R26, 0x3340, R17 ;  /* 0x000033401a087816 */ /* 0x000fc40000000011 */
[----:B------:R-:W-:Y:S01]  /*6240*/  PRMT R11, R6, 0x5410, R7 ;  /* 0x00005410060b7816 */ /* 0x000fe20000000007 */
[----:B------:R-:W-:Y:S01]  /*6250*/  ULOP3.LUT UR4, UR4, 0x20, URZ, 0xc0, !UPT ;  /* 0x0000002004047892 */ /* 0x000fe2000f8ec03f */
[----:B------:R-:W-:Y:S02]  /*6260*/  PRMT R15, R8, 0x5410, R9 ;  /* 0x00005410080f7816 */ /* 0x000fe40000000009 */
[----:B------:R-:W-:Y:S02]  /*6270*/  SHF.R.U32.HI R0, RZ, 0x8, R24 ;  /* 0x00000008ff007819 */ /* 0x000fe40000011618 */
[----:B------:R-:W-:Y:S01]  /*6280*/  SHF.R.U32.HI R7, RZ, 0x8, R13 ;  /* 0x00000008ff077819 */ /* 0x000fe2000001160d */
[----:B------:R-:W0:Y:S01]  /*6290*/  LDC R24, c[0x0][0x248] ;  /* 0x00009200ff187b82 */ /* 0x000e220000000800 */
[----:B------:R-:W-:Y:S02]  /*62a0*/  SHF.R.U32.HI R9, RZ, 0x8, R32 ;  /* 0x00000008ff097819 */ /* 0x000fe40000011620 */
[----:B------:R-:W-:-:S02]  /*62b0*/  SHF.R.U32.HI R6, RZ, 0x8, R26 ;  /* 0x00000008ff067819 */ /* 0x000fc4000001161a */
[----:B------:R-:W-:Y:S02]  /*62c0*/  SHF.R.U32.HI R8, RZ, 0x8, R17 ;  /* 0x00000008ff087819 */ /* 0x000fe40000011611 */
[----:B------:R-:W-:Y:S02]  /*62d0*/  SHF.R.U32.HI R10, RZ, 0x8, R34 ;  /* 0x00000008ff0a7819 */ /* 0x000fe40000011622 */
[----:B------:R-:W-:Y:S02]  /*62e0*/  LOP3.LUT R7, R7, 0xffff, RZ, 0xc0, !PT ;  /* 0x0000ffff07077812 */ /* 0x000fe400078ec0ff */
[----:B------:R-:W-:Y:S02]  /*62f0*/  LOP3.LUT R0, R0, 0xffff, RZ, 0xc0, !PT ;  /* 0x0000ffff00007812 */ /* 0x000fe400078ec0ff */
[----:B------:R-:W-:Y:S02]  /*6300*/  LOP3.LUT R9, R9, 0xffff, RZ, 0xc0, !PT ;  /* 0x0000ffff09097812 */ /* 0x000fe400078ec0ff */
[----:B------:R-:W-:-:S02]  /*6310*/  LOP3.LUT R8, R8, 0xffff, RZ, 0xc0, !PT ;  /* 0x0000ffff08087812 */ /* 0x000fc400078ec0ff */
[----:B------:R-:W-:Y:S02]  /*6320*/  LOP3.LUT R13, R6, 0xffff, RZ, 0xc0, !PT ;  /* 0x0000ffff060d7812 */ /* 0x000fe400078ec0ff */
[----:B------:R-:W-:Y:S02]  /*6330*/  LOP3.LUT R10, R10, 0xffff, RZ, 0xc0, !PT ;  /* 0x0000ffff0a0a7812 */ /* 0x000fe400078ec0ff */
[----:B------:R-:W-:Y:S02]  /*6340*/  F2FP.SATFINITE.E5M2.F32.PACK_AB_MERGE_C R38, R39, R38, RZ ;  /* 0x000000262726723e */ /* 0x000fe400048060ff */
[----:B------:R-:W-:Y:S02]  /*6350*/  PRMT R0, R0, 0x3340, R7 ;  /* 0x0000334000007816 */ /* 0x000fe40000000007 */
[----:B------:R-:W-:Y:S02]  /*6360*/  F2FP.SATFINITE.E5M2.F32.PACK_AB_MERGE_C R36, R37, R36, RZ ;  /* 0x000000242524723e */ /* 0x000fe400048060ff */
[----:B------:R-:W-:-:S02]  /*6370*/  PRMT R9, R9, 0x3340, R2 ;  /* 0x0000334009097816 */ /* 0x000fc40000000002 */
[----:B------:R-:W-:Y:S02]  /*6380*/  PRMT R8, R13, 0x3340, R8 ;  /* 0x000033400d087816 */ /* 0x000fe40000000008 */
[----:B------:R-:W-:Y:S02]  /*6390*/  PRMT R7, R10, 0x3340, R1 ;  /* 0x000033400a077816 */ /* 0x000fe40000000001 */
[----:B------:R-:W-:Y:S02]  /*63a0*/  LOP3.LUT R38, R38, 0xffff, RZ, 0xc0, !PT ;  /* 0x0000ffff26267812 */ /* 0x000fe400078ec0ff */
[----:B------:R-:W-:Y:S02]  /*63b0*/  LOP3.LUT R36, R36, 0xffff, RZ, 0xc0, !PT ;  /* 0x0000ffff24247812 */ /* 0x000fe400078ec0ff */
[----:B------:R-:W-:Y:S02]  /*63c0*/  PRMT R9, R0, 0x5410, R9 ;  /* 0x0000541000097816 */ /* 0x000fe40000000009 */
[----:B------:R-:W-:-:S02]  /*63d0*/  PRMT R7, R8, 0x5410, R7 ;  /* 0x0000541008077816 */ /* 0x000fc40000000007 */
[----:B------:R-:W-:Y:S02]  /*63e0*/  PRMT R14, R15, 0x4210, R38 ;  /* 0x000042100f0e7816 */ /* 0x000fe40000000026 */
[--C-:B------:R-:W-:Y:S02]  /*63f0*/  PRMT R12, R11, 0x4210, R36.reuse ;  /* 0x000042100b0c7816 */ /* 0x100fe40000000024 */
[----:B------:R-:W-:Y:S02]  /*6400*/  PRMT R13, R9, 0x5210, R36 ;  /* 0x00005210090d7816 */ /* 0x000fe40000000024 */
[----:B------:R-:W-:Y:S02]  /*6410*/  PRMT R15, R7, 0x5210, R38 ;  /* 0x00005210070f7816 */ /* 0x000fe40000000026 */
[----:B------:R-:W-:Y:S01]  /*6420*/  LEA R8, R3, UR60, 0x4 ;  /* 0x0000003c03087c11 */ /* 0x000fe2000f8e20ff */
[C---:B------:R-:W-:Y:S01]  /*6430*/  IMAD R3, R2.reuse, UR5, RZ ;  /* 0x0000000502037c24 */ /* 0x040fe2000f8e02ff */
[----:B------:R-:W-:Y:S01]  /*6440*/  LOP3.LUT R0, R5, UR4, R4, 0xfe, !PT ;  /* 0x0000000405007c12 */ /* 0x000fe2000f8efe04 */
[----:B------:R1:W-:Y:S01]  /*6450*/  STSM.16.M88.4 [R23], R12 ;  /* 0x0000000c17007844 */ /* 0x0003e20000000200 */
[----:B------:R-:W-:Y:S01]  /*6460*/  ULDC.64 UR4, c[0x0][0x220] ;  /* 0x0000880000047ab9 */ /* 0x000fe20000000a00 */
[----:B------:R-:W-:Y:S01]  /*6470*/  BAR.SYNC.DEFER_BLOCKING 0x0 ;  /* 0x0000000000007b1d */ /* 0x000fe20000010000 */
[----:B------:R-:W-:Y:S01]  /*6480*/  ISETP.GE.AND P0, PT, R2, UR6, PT ;  /* 0x0000000602007c0c */ /* 0x000fe2000bf06270 */
[----:B0-----:R-:W-:Y:S01]  /*6490*/  IMAD R4, R0, R24, RZ ;  /* 0x0000001800047224 */ /* 0x001fe200078e02ff */
[----:B------:R-:W-:-:S02]  /*64a0*/  IADD3 R20, P1, R3, UR4, RZ ;  /* 0x0000000403147c10 */ /* 0x000fc4000ff3e0ff */
[C---:B------:R-:W-:Y:S02]  /*64b0*/  LOP3.LUT R5, R0.reuse, 0x2, RZ, 0xfc, !PT ;  /* 0x0000000200057812 */ /* 0x040fe400078efcff */
[C---:B------:R-:W-:Y:S02]  /*64c0*/  LOP3.LUT R2, R0.reuse, 0x4, RZ, 0xfc, !PT ;  /* 0x0000000400027812 */ /* 0x040fe400078efcff */
[----:B------:R-:W-:Y:S02]  /*64d0*/  ISETP.LT.AND P5, PT, R0, UR7, !P0 ;  /* 0x0000000700007c0c */ /* 0x000fe4000c7a1270 */
[----:B------:R-:W-:Y:S01]  /*64e0*/  ISETP.LT.AND P4, PT, R5, UR7, !P0 ;  /* 0x0000000705007c0c */ /* 0x000fe2000c781270 */
[----:B------:R-:W-:Y:S01]  /*64f0*/  IMAD R5, R24, 0x2, R4 ;  /* 0x0000000218057824 */ /* 0x000fe200078e0204 */
[----:B------:R-:W-:Y:S02]  /*6500*/  ISETP.LT.AND P3, PT, R2, UR7, !P0 ;  /* 0x0000000702007c0c */ /* 0x000fe4000c761270 */
[----:B------:R-:W-:Y:S01]  /*6510*/  LEA.HI.X.SX32 R22, R3, UR5, 0x1, P1 ;  /* 0x0000000503167c11 */ /* 0x000fe200088f0eff */
[----:B-1----:R-:W-:Y:S01]  /*6520*/  IMAD R12, R24, 0x2, R5 ;  /* 0x00000002180c7824 */ /* 0x002fe200078e0205 */
[----:B------:R-:W-:-:S02]  /*6530*/  IADD3 R2, P1, R4, R20, RZ ;  /* 0x0000001404027210 */ /* 0x000fc40007f3e0ff */
[----:B------:R-:W-:Y:S01]  /*6540*/  LOP3.LUT R6, R0, 0x8, RZ, 0xfc, !PT ;  /* 0x0000000800067812 */ /* 0x000fe200078efcff */
[----:B------:R-:W-:Y:S01]  /*6550*/  IMAD R13, R24, 0x2, R12 ;  /* 0x00000002180d7824 */ /* 0x000fe200078e020c */
[----:B------:R-:W-:Y:S02]  /*6560*/  LEA.HI.X.SX32 R3, R4, R22, 0x1, P1 ;  /* 0x0000001604037211 */ /* 0x000fe400008f0eff */
[----:B------:R-:W-:Y:S01]  /*6570*/  IADD3 R4, P6, R5, R20, RZ ;  /* 0x0000001405047210 */ /* 0x000fe20007fde0ff */
[----:B------:R-:W0:Y:S01]  /*6580*/  LDS.128 R8, [R8] ;  /* 0x0000000008087984 */ /* 0x000e220000000c00 */
[----:B------:R-:W-:Y:S01]  /*6590*/  LOP3.LUT R7, R0, 0x6, RZ, 0xfc, !PT ;  /* 0x0000000600077812 */ /* 0x000fe200078efcff */
[----:B------:R-:W-:Y:S01]  /*65a0*/  IMAD R14, R24, 0x2, R13 ;  /* 0x00000002180e7824 */ /* 0x000fe200078e020d */
[----:B------:R-:W-:Y:S02]  /*65b0*/  ISETP.LT.AND P1, PT, R6, UR7, !P0 ;  /* 0x0000000706007c0c */ /* 0x000fe4000c721270 */
[----:B------:R-:W-:-:S02]  /*65c0*/  LOP3.LUT R6, R0, 0xa, RZ, 0xfc, !PT ;  /* 0x0000000a00067812 */ /* 0x000fc400078efcff */
[----:B------:R-:W-:Y:S02]  /*65d0*/  LEA.HI.X.SX32 R5, R5, R22, 0x1, P6 ;  /* 0x0000001605057211 */ /* 0x000fe400030f0eff */
[----:B------:R-:W-:Y:S02]  /*65e0*/  ISETP.LT.AND P2, PT, R7, UR7, !P0 ;  /* 0x0000000707007c0c */ /* 0x000fe4000c741270 */
[----:B------:R-:W-:Y:S02]  /*65f0*/  LOP3.LUT R7, R0, 0xc, RZ, 0xfc, !PT ;  /* 0x0000000c00077812 */ /* 0x000fe400078efcff */
[----:B0-----:R-:W-:Y:S02]  /*6600*/  PRMT R17, R8, 0x7770, RZ ;  /* 0x0000777008117816 */ /* 0x001fe400000000ff */
[----:B------:R-:W-:Y:S02]  /*6610*/  PRMT R15, R9, 0x7770, RZ ;  /* 0x00007770090f7816 */ /* 0x000fe400000000ff */
[----:B------:R-:W-:Y:S01]  /*6620*/  PRMT R21, R11, 0x7770, RZ ;  /* 0x000077700b157816 */ /* 0x000fe200000000ff */
[----:B------:R0:W-:Y:S01]  /*6630*/  @P5 STG.E.U8 desc[UR40][R2.64], R17 ;  /* 0x0000001102005986 */ /* 0x0001e2000c101128 */
[----:B------:R-:W-:-:S02]  /*6640*/  ISETP.LT.AND P5, PT, R6, UR7, !P0 ;  /* 0x0000000706007c0c */ /* 0x000fc4000c7a1270 */
[C---:B------:R-:W-:Y:S01]  /*6650*/  IADD3 R6, P6, R12.reuse, R20, RZ ;  /* 0x000000140c067210 */ /* 0x040fe20007fde0ff */
[----:B------:R1:W-:Y:S01]  /*6660*/  @P4 STG.E.U8 desc[UR40][R4.64], R15 ;  /* 0x0000000f04004986 */ /* 0x0003e2000c101128 */
[----:B------:R-:W-:Y:S02]  /*6670*/  ISETP.LT.AND P4, PT, R7, UR7, !P0 ;  /* 0x0000000707007c0c */ /* 0x000fe4000c781270 */
[----:B------:R-:W-:Y:S02]  /*6680*/  LEA.HI.X.SX32 R7, R12, R22, 0x1, P6 ;  /* 0x000000160c077211 */ /* 0x000fe400030f0eff */
[----:B------:R-:W-:Y:S02]  /*6690*/  LOP3.LUT R12, R0, 0xe, RZ, 0xfc, !PT ;  /* 0x0000000e000c7812 */ /* 0x000fe400078efcff */
[----:B------:R-:W-:Y:S02]  /*66a0*/  PRMT R19, R8, 0x7771, RZ ;  /* 0x0000777108137816 */ /* 0x000fe400000000ff */
[----:B0-----:R-:W-:-:S02]  /*66b0*/  PRMT R17, R10, 0x7770, RZ ;  /* 0x000077700a117816 */ /* 0x001fc400000000ff */
[C---:B------:R-:W-:Y:S01]  /*66c0*/  IADD3 R2, P6, R13.reuse, R20, RZ ;  /* 0x000000140d027210 */ /* 0x040fe20007fde0ff */
[----:B-1----:R-:W-:Y:S01]  /*66d0*/  IMAD R15, R24, 0x2, R14 ;  /* 0x00000002180f7824 */ /* 0x002fe200078e020e */
[----:B------:R-:W-:Y:S01]  /*66e0*/  PRMT R25, R10, 0x7772, RZ ;  /* 0x000077720a197816 */ /* 0x000fe200000000ff */
[----:B------:R0:W-:Y:S01]  /*66f0*/  @P3 STG.E.U8 desc[UR40][R6.64], R17 ;  /* 0x0000001106003986 */ /* 0x0001e2000c101128 */
[----:B------:R-:W-:Y:S02]  /*6700*/  LEA.HI.X.SX32 R3, R13, R22, 0x1, P6 ;  /* 0x000000160d037211 */ /* 0x000fe400030f0eff */
[----:B------:R-:W-:Y:S02]  /*6710*/  ISETP.LT.AND P3, PT, R12, UR7, !P0 ;  /* 0x000000070c007c0c */ /* 0x000fe4000c761270 */
[----:B------:R-:W-:Y:S01]  /*6720*/  IADD3 R4, P6, R14, R20, RZ ;  /* 0x000000140e047210 */ /* 0x000fe20007fde0ff */
[----:B------:R1:W-:Y:S01]  /*6730*/  @P2 STG.E.U8 desc[UR40][R2.64], R21 ;  /* 0x0000001502002986 */ /* 0x0003e2000c101128 */
[----:B------:R-:W-:-:S02]  /*6740*/  LOP3.LUT R12, R0, 0x10, RZ, 0xfc, !PT ;  /* 0x00000010000c7812 */ /* 0x000fc400078efcff */
[----:B------:R-:W-:Y:S02]  /*6750*/  LEA.HI.X.SX32 R5, R14, R22, 0x1, P6 ;  /* 0x000000160e057211 */ /* 0x000fe400030f0eff */
[----:B------:R-:W-:Y:S02]  /*6760*/  ISETP.LT.AND P2, PT, R12, UR7, !P0 ;  /* 0x000000070c007c0c */ /* 0x000fe4000c741270 */
[----:B------:R-:W-:Y:S01]  /*6770*/  IADD3 R12, P6, R15, R20, RZ ;  /* 0x000000140f0c7210 */ /* 0x000fe20007fde0ff */
[----:B------:R2:W-:Y:S01]  /*6780*/  @P1 STG.E.U8 desc[UR40][R4.64], R19 ;  /* 0x0000001304001986 */ /* 0x0005e2000c101128 */
[----:B0-----:R-:W-:Y:S02]  /*6790*/  PRMT R17, R9, 0x7771, RZ ;  /* 0x0000777109117816 */ /* 0x001fe400000000ff */
[----:B------:R-:W-:Y:S01]  /*67a0*/  LEA.HI.X.SX32 R13, R15, R22, 0x1, P6 ;  /* 0x000000160f0d7211 */ /* 0x000fe200030f0eff */
[----:B------:R-:W-:Y:S01]  /*67b0*/  IMAD R15, R24, 0x2, R15 ;  /* 0x00000002180f7824 */ /* 0x000fe200078e020f */
[----:B-1----:R-:W-:-:S02]  /*67c0*/  LOP3.LUT R3, R0, 0x14, RZ, 0xfc, !PT ;  /* 0x0000001400037812 */ /* 0x002fc400078efcff */
[----:B------:R-:W-:Y:S01]  /*67d0*/  LOP3.LUT R14, R0, 0x12, RZ, 0xfc, !PT ;  /* 0x00000012000e7812 */ /* 0x000fe200078efcff */
[----:B------:R-:W-:Y:S01]  /*67e0*/  IMAD R7, R24, 0x2, R15 ;  /* 0x0000000218077824 */ /* 0x000fe200078e020f */
[----:B------:R-:W-:Y:S01]  /*67f0*/  IADD3 R2, P6, R15, R20, RZ ;  /* 0x000000140f027210 */ /* 0x000fe20007fde0ff */
[----:B------:R0:W-:Y:S01]  /*6800*/  @P5 STG.E.U8 desc[UR40][R12.64], R17 ;  /* 0x000000110c005986 */ /* 0x0001e2000c101128 */
[----:B------:R-:W-:Y:S02]  /*6810*/  ISETP.LT.AND P5, PT, R3, UR7, !P0 ;  /* 0x0000000703007c0c */ /* 0x000fe4000c7a1270 */
[----:B------:R-:W-:Y:S02]  /*6820*/  LEA.HI.X.SX32 R3, R15, R22, 0x1, P6 ;  /* 0x000000160f037211 */ /* 0x000fe400030f0eff */
[----:B--2---:R-:W-:Y:S02]  /*6830*/  PRMT R19, R10, 0x7771, RZ ;  /* 0x000077710a137816 */ /* 0x004fe400000000ff */
[----:B------:R-:W-:Y:S01]  /*6840*/  ISETP.LT.AND P1, PT, R14, UR7, !P0 ;  /* 0x000000070e007c0c */ /* 0x000fe2000c721270 */
[----:B------:R-:W-:Y:S01]  /*6850*/  IMAD R14, R24, 0x2, R7 ;  /* 0x00000002180e7824 */ /* 0x000fe200078e0207 */
[----:B------:R-:W-:Y:S01]  /*6860*/  LOP3.LUT R6, R0, 0x16, RZ, 0xfc, !PT ;  /* 0x0000001600067812 */ /* 0x000fe200078efcff */
[----:B------:R1:W-:Y:S01]  /*6870*/  @P4 STG.E.U8 desc[UR40][R2.64], R19 ;  /* 0x0000001302004986 */ /* 0x0003e2000c101128 */
[----:B------:R-:W-:Y:S01]  /*6880*/  IADD3 R4, P6, R7, R20, RZ ;  /* 0x0000001407047210 */ /* 0x000fe20007fde0ff */
[----:B0-----:R-:W-:Y:S01]  /*6890*/  IMAD R13, R24, 0x2, R14 ;  /* 0x00000002180d7824 */ /* 0x001fe200078e020e */
[----:B------:R-:W-:-:S02]  /*68a0*/  ISETP.LT.AND P4, PT, R6, UR7, !P0 ;  /* 0x0000000706007c0c */ /* 0x000fc4000c781270 */
[----:B------:R-:W-:Y:S02]  /*68b0*/  LEA.HI.X.SX32 R5, R7, R22, 0x1, P6 ;  /* 0x0000001607057211 */ /* 0x000fe400030f0eff */
[C---:B------:R-:W-:Y:S02]  /*68c0*/  IADD3 R6, P6, R14.reuse, R20, RZ ;  /* 0x000000140e067210 */ /* 0x040fe40007fde0ff */
[----:B------:R-:W-:Y:S02]  /*68d0*/  PRMT R15, R11, 0x7771, RZ ;  /* 0x000077710b0f7816 */ /* 0x000fe400000000ff */
[----:B------:R-:W-:Y:S01]  /*68e0*/  LEA.HI.X.SX32 R7, R14, R22, 0x1, P6 ;  /* 0x000000160e077211 */ /* 0x000fe200030f0eff */
[----:B------:R-:W-:Y:S01]  /*68f0*/  IMAD R14, R24, 0x2, R13 ;  /* 0x00000002180e7824 */ /* 0x000fe200078e020d */
[----:B------:R-:W-:Y:S01]  /*6900*/  LOP3.LUT R12, R0, 0x18, RZ, 0xfc, !PT ;  /* 0x00000018000c7812 */ /* 0x000fe200078efcff */
[----:B------:R0:W-:Y:S01]  /*6910*/  @P3 STG.E.U8 desc[UR40][R4.64], R15 ;  /* 0x0000000f04003986 */ /* 0x0001e2000c101128 */
[----:B------:R-:W-:-:S02]  /*6920*/  PRMT R17, R8, 0x7772, RZ ;  /* 0x0000777208117816 */ /* 0x000fc400000000ff */
[----:B------:R-:W-:Y:S02]  /*6930*/  ISETP.LT.AND P3, PT, R12, UR7, !P0 ;  /* 0x000000070c007c0c */ /* 0x000fe4000c761270 */
[C---:B------:R-:W-:Y:S01]  /*6940*/  IADD3 R12, P6, R13.reuse, R20, RZ ;  /* 0x000000140d0c7210 */ /* 0x040fe20007fde0ff */
[----:B------:R2:W-:Y:S01]  /*6950*/  @P2 STG.E.U8 desc[UR40][R6.64], R17 ;  /* 0x0000001106002986 */ /* 0x0005e2000c101128 */
[----:B-1----:R-:W-:Y:S02]  /*6960*/  LOP3.LUT R2, R0, 0x1a, RZ, 0xfc, !PT ;  /* 0x0000001a00027812 */ /* 0x002fe400078efcff */
[----:B------:R-:W-:Y:S02]  /*6970*/  LEA.HI.X.SX32 R13, R13, R22, 0x1, P6 ;  /* 0x000000160d0d7211 */ /* 0x000fe400030f0eff */
[----:B------:R-:W-:Y:S01]  /*6980*/  PRMT R21, R9, 0x7772, RZ ;  /* 0x0000777209157816 */ /* 0x000fe200000000ff */
[----:B0-----:R-:W-:Y:S01]  /*6990*/  IMAD R5, R24, 0x2, R14 ;  /* 0x0000000218057824 */ /* 0x001fe200078e020e */
[----:B------:R-:W-:-:S02]  /*69a0*/  ISETP.LT.AND P2, PT, R2, UR7, !P0 ;  /* 0x0000000702007c0c */ /* 0x000fc4000c741270 */
[-C--:B------:R-:W-:Y:S01]  /*69b0*/  IADD3 R2, P6, R14, R20.reuse, RZ ;  /* 0x000000140e027210 */ /* 0x080fe20007fde0ff */
[C---:B------:R-:W-:Y:S01]  /*69c0*/  IMAD R15, R24.reuse, 0x2, R5 ;  /* 0x00000002180f7824 */ /* 0x040fe200078e0205 */
[----:B------:R0:W-:Y:S01]  /*69d0*/  @P1 STG.E.U8 desc[UR40][R12.64], R21 ;  /* 0x000000150c001986 */ /* 0x0001e2000c101128 */
[----:B------:R-:W-:Y:S02]  /*69e0*/  IADD3 R4, P1, R5, R20, RZ ;  /* 0x0000001405047210 */ /* 0x000fe40007f3e0ff */
[----:B------:R-:W-:Y:S01]  /*69f0*/  IMAD R16, R24, 0x2, R15 ;  /* 0x0000000218107824 */ /* 0x000fe200078e020f */
[----:B------:R-:W-:Y:S02]  /*6a00*/  LEA.HI.X.SX32 R3, R14, R22, 0x1, P6 ;  /* 0x000000160e037211 */ /* 0x000fe400030f0eff */
[----:B--2---:R-:W-:Y:S01]  /*6a10*/  IADD3 R6, P6, R15, R20, RZ ;  /* 0x000000140f067210 */ /* 0x004fe20007fde0ff */
[----:B------:R-:W-:Y:S01]  /*6a20*/  IMAD R18, R24, 0x2, R16 ;  /* 0x0000000218127824 */ /* 0x000fe200078e0210 */
[----:B------:R-:W-:Y:S01]  /*6a30*/  LEA.HI.X.SX32 R5, R5, R22, 0x1, P1 ;  /* 0x0000001605057211 */ /* 0x000fe200008f0eff */
[----:B------:R1:W-:Y:S01]  /*6a40*/  @P5 STG.E.U8 desc[UR40][R2.64], R25 ;  /* 0x0000001902005986 */ /* 0x0003e2000c101128 */
[----:B------:R-:W-:Y:S01]  /*6a50*/  LOP3.LUT R17, R0, 0x1c, RZ, 0xfc, !PT ;  /* 0x0000001c00117812 */ /* 0x000fe200078efcff */
[----:B------:R-:W-:Y:S01]  /*6a60*/  IMAD R19, R24, 0x2, R18 ;  /* 0x0000000218137824 */ /* 0x000fe200078e0212 */
[----:B0-----:R-:W-:-:S02]  /*6a70*/  IADD3 R12, P1, R18, R20, RZ ;  /* 0x00000014120c7210 */ /* 0x001fc40007f3e0ff */
[----:B------:R-:W-:Y:S02]  /*6a80*/  LEA.HI.X.SX32 R7, R15, R22, 0x1, P6 ;  /* 0x000000160f077211 */ /* 0x000fe400030f0eff */
[----:B------:R-:W-:Y:S02]  /*6a90*/  IADD3 R14, P6, R16, R20, RZ ;  /* 0x00000014100e7210 */ /* 0x000fe40007fde0ff */
[----:B------:R-:W-:Y:S02]  /*6aa0*/  LOP3.LUT R0, R0, 0x1e, RZ, 0xfc, !PT ;  /* 0x0000001e00007812 */ /* 0x000fe400078efcff */
[-C--:B------:R-:W-:Y:S02]  /*6ab0*/  LEA.HI.X.SX32 R13, R18, R22.reuse, 0x1, P1 ;  /* 0x00000016120d7211 */ /* 0x080fe400008f0eff */
[----:B------:R-:W-:Y:S02]  /*6ac0*/  ISETP.LT.AND P1, PT, R17, UR7, !P0 ;  /* 0x0000000711007c0c */ /* 0x000fe4000c721270 */
[----:B------:R-:W-:-:S02]  /*6ad0*/  LEA.HI.X.SX32 R15, R16, R22, 0x1, P6 ;  /* 0x00000016100f7211 */ /* 0x000fc400030f0eff */
[----:B------:R-:W-:Y:S02]  /*6ae0*/  ISETP.LT.AND P0, PT, R0, UR7, !P0 ;  /* 0x0000000700007c0c */ /* 0x000fe4000c701270 */
[----:B------:R-:W-:Y:S02]  /*6af0*/  IADD3 R16, P6, R19, R20, RZ ;  /* 0x0000001413107210 */ /* 0x000fe40007fde0ff */
[----:B------:R-:W-:Y:S02]  /*6b00*/  PRMT R23, R11, 0x7772, RZ ;  /* 0x000077720b177816 */ /* 0x000fe400000000ff */
[----:B------:R-:W-:Y:S02]  /*6b10*/  LEA.HI.X.SX32 R17, R19, R22, 0x1, P6 ;  /* 0x0000001613117211 */ /* 0x000fe400030f0eff */
[----:B------:R-:W-:Y:S01]  /*6b20*/  PRMT R21, R8, 0x7773, RZ ;  /* 0x0000777308157816 */ /* 0x000fe200000000ff */
[----:B------:R1:W-:Y:S01]  /*6b30*/  @P4 STG.E.U8 desc[UR40][R4.64], R23 ;  /* 0x0000001704004986 */ /* 0x0003e2000c101128 */
[----:B------:R-:W-:-:S02]  /*6b40*/  PRMT R19, R9, 0x7773, RZ ;  /* 0x0000777309137816 */ /* 0x000fc400000000ff */
[----:B------:R-:W-:Y:S01]  /*6b50*/  PRMT R9, R10, 0x7773, RZ ;  /* 0x000077730a097816 */ /* 0x000fe200000000ff */
[----:B------:R1:W-:Y:S01]  /*6b60*/  @P3 STG.E.U8 desc[UR40][R6.64], R21 ;  /* 0x0000001506003986 */ /* 0x0003e2000c101128 */
[----:B------:R-:W-:-:S03]  /*6b70*/  PRMT R11, R11, 0x7773, RZ ;  /* 0x000077730b0b7816 */ /* 0x000fc600000000ff */
[----:B------:R1:W-:Y:S04]  /*6b80*/  @P2 STG.E.U8 desc[UR40][R14.64], R19 ;  /* 0x000000130e002986 */ /* 0x0003e8000c101128 */
[----:B------:R1:W-:Y:S01]  /*6b90*/  @P1 STG.E.U8 desc[UR40][R12.64], R9 ;  /* 0x000000090c001986 */ /* 0x0003e2000c101128 */
[----:B------:R-:W-:Y:S05]  /*6ba0*/  @!P0 EXIT ;  /* 0x000000000000894d */ /* 0x000fea0003800000 */
[----:B------:R-:W-:Y:S01]  /*6bb0*/  STG.E.U8 desc[UR40][R16.64], R11 ;  /* 0x0000000b10007986 */ /* 0x000fe2000c101128 */
[----:B------:R-:W-:Y:S05]  /*6bc0*/  EXIT ;  /* 0x000000000000794d */ /* 0x000fea0003800000 */
.L_x_3:
[----:B------:R-:W-:-:S00]  /*6bd0*/  BRA `(.L_x_3) ;  /* 0xfffffffc00fc7947 */ /* 0x000fc0000383ffff */
[----:B------:R-:W-:-:S00]  /*6be0*/  NOP ;  /* 0x0000000000007918 */ /* 0x000fc00000000000 */
        /* <DEDUP_REMOVED lines=9> */
.L_x_4:


//--------------------- .nv.shared.matmul_kernel  --------------------------
	.section	.nv.shared.matmul_kernel,"aw",@nobits
	.sectionflags	@""
	.align	16
	.zero		1024


//--------------------- .nv.shared.reserved.0     --------------------------
	.section	.nv.shared.reserved.0,"aw",@nobits
	.weak		__nv_reservedSMEM_offset_0_alias
	.size		__nv_reservedSMEM_offset_0_alias, 0, 0
	.other		__nv_reservedSMEM_offset_0_alias,@"STO_CUDA_RESERVED_SHARED STV_DEFAULT"
__nv_reservedSMEM_offset_0_alias:
	.zero		0


//--------------------- .nv.constant0.matmul_kernel --------------------------
	.section	.nv.constant0.matmul_kernel,"a",@progbits
	.sectionflags	@""
	.align	4
.nv.constant0.matmul_kernel:
	.zero		608


//--------------------- SYMBOLS --------------------------

	.type		.nv.reservedSmem.offset0,@object
	.size		.nv.reservedSmem.offset0,0x4
